//
// Generated by NVIDIA NVVM Compiler
//
// Compiler Build ID: CL-36424714
// Cuda compilation tools, release 13.0, V13.0.88
// Based on NVVM 20.0.0
//

.version 9.0
.target sm_100
.address_size 64

	// .globl	_Z15assign_clustersPKfPfPiiii

.visible .entry _Z15assign_clustersPKfPfPiiii(
	.param .u64 .ptr .align 1 _Z15assign_clustersPKfPfPiiii_param_0,
	.param .u64 .ptr .align 1 _Z15assign_clustersPKfPfPiiii_param_1,
	.param .u64 .ptr .align 1 _Z15assign_clustersPKfPfPiiii_param_2,
	.param .u32 _Z15assign_clustersPKfPfPiiii_param_3,
	.param .u32 _Z15assign_clustersPKfPfPiiii_param_4,
	.param .u32 _Z15assign_clustersPKfPfPiiii_param_5
)
{
	.reg .pred 	%p<19>;
	.reg .b32 	%r<77>;
	.reg .b32 	%f<96>;
	.reg .b64 	%rd<40>;

	ld.param.u64 	%rd8, [_Z15assign_clustersPKfPfPiiii_param_0];
	ld.param.u64 	%rd9, [_Z15assign_clustersPKfPfPiiii_param_1];
	ld.param.u64 	%rd7, [_Z15assign_clustersPKfPfPiiii_param_2];
	ld.param.u32 	%r40, [_Z15assign_clustersPKfPfPiiii_param_3];
	ld.param.u32 	%r38, [_Z15assign_clustersPKfPfPiiii_param_4];
	ld.param.u32 	%r39, [_Z15assign_clustersPKfPfPiiii_param_5];
	cvta.to.global.u64 	%rd1, %rd9;
	cvta.to.global.u64 	%rd2, %rd8;
	mov.u32 	%r41, %ctaid.x;
	mov.u32 	%r42, %ntid.x;
	mov.u32 	%r43, %tid.x;
	mad.lo.s32 	%r1, %r41, %r42, %r43;
	setp.ge.s32 	%p1, %r1, %r40;
	@%p1 bra 	$L__BB0_23;
	setp.lt.s32 	%p2, %r39, 1;
	mov.b32 	%r76, -1;
	@%p2 bra 	$L__BB0_22;
	setp.lt.s32 	%p3, %r38, 1;
	mul.lo.s32 	%r2, %r38, %r1;
	@%p3 bra 	$L__BB0_16;
	and.b32  	%r3, %r38, 7;
	and.b32  	%r4, %r38, 3;
	and.b32  	%r5, %r38, 2147483640;
	and.b32  	%r6, %r38, 1;
	neg.s32 	%r7, %r5;
	add.s64 	%rd3, %rd2, 16;
	mov.f32 	%f84, 0f7F7FFFFF;
	mov.b32 	%r76, -1;
	mov.b32 	%r61, 0;
$L__BB0_4:
	setp.lt.u32 	%p10, %r38, 8;
	mul.lo.s32 	%r10, %r61, %r38;
	mov.f32 	%f92, 0f00000000;
	mov.b32 	%r66, 0;
	@%p10 bra 	$L__BB0_7;
	mul.wide.u32 	%rd10, %r10, 4;
	add.s64 	%rd11, %rd1, %rd10;
	add.s64 	%rd39, %rd11, 16;
	mov.f32 	%f92, 0f00000000;
	mov.u32 	%r63, %r2;
	mov.u32 	%r64, %r7;
$L__BB0_6:
	.pragma "nounroll";
	mul.wide.s32 	%rd12, %r63, 4;
	add.s64 	%rd13, %rd3, %rd12;
	ld.global.f32 	%f26, [%rd13+-16];
	ld.global.f32 	%f27, [%rd39+-16];
	sub.f32 	%f28, %f26, %f27;
	fma.rn.f32 	%f29, %f28, %f28, %f92;
	ld.global.f32 	%f30, [%rd13+-12];
	ld.global.f32 	%f31, [%rd39+-12];
	sub.f32 	%f32, %f30, %f31;
	fma.rn.f32 	%f33, %f32, %f32, %f29;
	ld.global.f32 	%f34, [%rd13+-8];
	ld.global.f32 	%f35, [%rd39+-8];
	sub.f32 	%f36, %f34, %f35;
	fma.rn.f32 	%f37, %f36, %f36, %f33;
	ld.global.f32 	%f38, [%rd13+-4];
	ld.global.f32 	%f39, [%rd39+-4];
	sub.f32 	%f40, %f38, %f39;
	fma.rn.f32 	%f41, %f40, %f40, %f37;
	ld.global.f32 	%f42, [%rd13];
	ld.global.f32 	%f43, [%rd39];
	sub.f32 	%f44, %f42, %f43;
	fma.rn.f32 	%f45, %f44, %f44, %f41;
	ld.global.f32 	%f46, [%rd13+4];
	ld.global.f32 	%f47, [%rd39+4];
	sub.f32 	%f48, %f46, %f47;
	fma.rn.f32 	%f49, %f48, %f48, %f45;
	ld.global.f32 	%f50, [%rd13+8];
	ld.global.f32 	%f51, [%rd39+8];
	sub.f32 	%f52, %f50, %f51;
	fma.rn.f32 	%f53, %f52, %f52, %f49;
	ld.global.f32 	%f54, [%rd13+12];
	ld.global.f32 	%f55, [%rd39+12];
	sub.f32 	%f56, %f54, %f55;
	fma.rn.f32 	%f92, %f56, %f56, %f53;
	add.s32 	%r64, %r64, 8;
	add.s32 	%r63, %r63, 8;
	add.s64 	%rd39, %rd39, 32;
	setp.ne.s32 	%p11, %r64, 0;
	mov.u32 	%r66, %r5;
	@%p11 bra 	$L__BB0_6;
$L__BB0_7:
	setp.eq.s32 	%p12, %r3, 0;
	@%p12 bra 	$L__BB0_15;
	add.s32 	%r54, %r3, -1;
	setp.lt.u32 	%p13, %r54, 3;
	@%p13 bra 	$L__BB0_10;
	add.s32 	%r55, %r66, %r2;
	mul.wide.s32 	%rd14, %r55, 4;
	add.s64 	%rd15, %rd2, %rd14;
	ld.global.f32 	%f58, [%rd15];
	add.s32 	%r56, %r66, %r10;
	mul.wide.u32 	%rd16, %r56, 4;
	add.s64 	%rd17, %rd1, %rd16;
	ld.global.f32 	%f59, [%rd17];
	sub.f32 	%f60, %f58, %f59;
	fma.rn.f32 	%f61, %f60, %f60, %f92;
	ld.global.f32 	%f62, [%rd15+4];
	cvt.u64.u32 	%rd18, %r10;
	cvt.u64.u32 	%rd19, %r66;
	add.s64 	%rd20, %rd19, %rd18;
	shl.b64 	%rd21, %rd20, 2;
	add.s64 	%rd22, %rd1, %rd21;
	ld.global.f32 	%f63, [%rd22+4];
	sub.f32 	%f64, %f62, %f63;
	fma.rn.f32 	%f65, %f64, %f64, %f61;
	ld.global.f32 	%f66, [%rd15+8];
	ld.global.f32 	%f67, [%rd22+8];
	sub.f32 	%f68, %f66, %f67;
	fma.rn.f32 	%f69, %f68, %f68, %f65;
	ld.global.f32 	%f70, [%rd15+12];
	ld.global.f32 	%f71, [%rd22+12];
	sub.f32 	%f72, %f70, %f71;
	fma.rn.f32 	%f92, %f72, %f72, %f69;
	add.s32 	%r66, %r66, 4;
$L__BB0_10:
	setp.eq.s32 	%p14, %r4, 0;
	@%p14 bra 	$L__BB0_15;
	setp.eq.s32 	%p15, %r4, 1;
	@%p15 bra 	$L__BB0_13;
	add.s32 	%r57, %r66, %r2;
	mul.wide.s32 	%rd23, %r57, 4;
	add.s64 	%rd24, %rd2, %rd23;
	ld.global.f32 	%f74, [%rd24];
	add.s32 	%r58, %r66, %r10;
	mul.wide.u32 	%rd25, %r58, 4;
	add.s64 	%rd26, %rd1, %rd25;
	ld.global.f32 	%f75, [%rd26];
	sub.f32 	%f76, %f74, %f75;
	fma.rn.f32 	%f77, %f76, %f76, %f92;
	ld.global.f32 	%f78, [%rd24+4];
	cvt.u64.u32 	%rd27, %r10;
	cvt.u64.u32 	%rd28, %r66;
	add.s64 	%rd29, %rd28, %rd27;
	shl.b64 	%rd30, %rd29, 2;
	add.s64 	%rd31, %rd1, %rd30;
	ld.global.f32 	%f79, [%rd31+4];
	sub.f32 	%f80, %f78, %f79;
	fma.rn.f32 	%f92, %f80, %f80, %f77;
	add.s32 	%r66, %r66, 2;
$L__BB0_13:
	setp.eq.s32 	%p16, %r6, 0;
	@%p16 bra 	$L__BB0_15;
	add.s32 	%r59, %r66, %r2;
	mul.wide.s32 	%rd32, %r59, 4;
	add.s64 	%rd33, %rd2, %rd32;
	ld.global.f32 	%f81, [%rd33];
	add.s32 	%r60, %r66, %r10;
	mul.wide.u32 	%rd34, %r60, 4;
	add.s64 	%rd35, %rd1, %rd34;
	ld.global.f32 	%f82, [%rd35];
	sub.f32 	%f83, %f81, %f82;
	fma.rn.f32 	%f92, %f83, %f83, %f92;
$L__BB0_15:
	setp.lt.f32 	%p17, %f92, %f84;
	selp.f32 	%f84, %f92, %f84, %p17;
	selp.b32 	%r76, %r61, %r76, %p17;
	add.s32 	%r61, %r61, 1;
	setp.eq.s32 	%p18, %r61, %r39;
	@%p18 bra 	$L__BB0_22;
	bra.uni 	$L__BB0_4;
$L__BB0_16:
	and.b32  	%r22, %r39, 3;
	setp.lt.u32 	%p4, %r39, 4;
	mov.f32 	%f94, 0f7F7FFFFF;
	mov.b32 	%r76, -1;
	mov.b32 	%r73, 0;
	@%p4 bra 	$L__BB0_19;
	and.b32  	%r73, %r39, 2147483644;
	mov.f32 	%f94, 0f7F7FFFFF;
	mov.b32 	%r76, -1;
	mov.b32 	%r68, 0;
$L__BB0_18:
	setp.gt.f32 	%p5, %f94, 0f00000000;
	selp.f32 	%f94, 0f00000000, %f94, %p5;
	selp.b32 	%r76, %r68, %r76, %p5;
	add.s32 	%r68, %r68, 4;
	setp.ne.s32 	%p6, %r68, %r73;
	@%p6 bra 	$L__BB0_18;
$L__BB0_19:
	setp.eq.s32 	%p7, %r22, 0;
	@%p7 bra 	$L__BB0_22;
	mov.b32 	%r75, 0;
$L__BB0_21:
	.pragma "nounroll";
	setp.gt.f32 	%p8, %f94, 0f00000000;
	selp.f32 	%f94, 0f00000000, %f94, %p8;
	selp.b32 	%r76, %r73, %r76, %p8;
	add.s32 	%r73, %r73, 1;
	add.s32 	%r75, %r75, 1;
	setp.ne.s32 	%p9, %r75, %r22;
	@%p9 bra 	$L__BB0_21;
$L__BB0_22:
	cvta.to.global.u64 	%rd36, %rd7;
	mul.wide.s32 	%rd37, %r1, 4;
	add.s64 	%rd38, %rd36, %rd37;
	st.global.u32 	[%rd38], %r76;
$L__BB0_23:
	ret;

}
	// .globl	_Z17compute_centroidsPKfPfPKiPiiii
.visible .entry _Z17compute_centroidsPKfPfPKiPiiii(
	.param .u64 .ptr .align 1 _Z17compute_centroidsPKfPfPKiPiiii_param_0,
	.param .u64 .ptr .align 1 _Z17compute_centroidsPKfPfPKiPiiii_param_1,
	.param .u64 .ptr .align 1 _Z17compute_centroidsPKfPfPKiPiiii_param_2,
	.param .u64 .ptr .align 1 _Z17compute_centroidsPKfPfPKiPiiii_param_3,
	.param .u32 _Z17compute_centroidsPKfPfPKiPiiii_param_4,
	.param .u32 _Z17compute_centroidsPKfPfPKiPiiii_param_5,
	.param .u32 _Z17compute_centroidsPKfPfPKiPiiii_param_6
)
{
	.reg .pred 	%p<11>;
	.reg .b32 	%r<50>;
	.reg .b32 	%f<59>;
	.reg .b64 	%rd<30>;

	ld.param.u64 	%rd6, [_Z17compute_centroidsPKfPfPKiPiiii_param_0];
	ld.param.u64 	%rd7, [_Z17compute_centroidsPKfPfPKiPiiii_param_1];
	ld.param.u64 	%rd4, [_Z17compute_centroidsPKfPfPKiPiiii_param_2];
	ld.param.u64 	%rd5, [_Z17compute_centroidsPKfPfPKiPiiii_param_3];
	ld.param.u32 	%r31, [_Z17compute_centroidsPKfPfPKiPiiii_param_4];
	ld.param.u32 	%r30, [_Z17compute_centroidsPKfPfPKiPiiii_param_5];
	cvta.to.global.u64 	%rd1, %rd7;
	cvta.to.global.u64 	%rd2, %rd6;
	mov.u32 	%r32, %ctaid.x;
	mov.u32 	%r33, %ntid.x;
	mov.u32 	%r34, %tid.x;
	mad.lo.s32 	%r1, %r32, %r33, %r34;
	setp.ge.s32 	%p1, %r1, %r31;
	@%p1 bra 	$L__BB1_15;
	cvta.to.global.u64 	%rd8, %rd4;
	mul.wide.s32 	%rd9, %r1, 4;
	add.s64 	%rd10, %rd8, %rd9;
	ld.global.u32 	%r2, [%rd10];
	setp.lt.s32 	%p2, %r30, 1;
	@%p2 bra 	$L__BB1_14;
	mul.lo.s32 	%r3, %r2, %r30;
	mul.lo.s32 	%r4, %r30, %r1;
	and.b32  	%r5, %r30, 15;
	setp.lt.u32 	%p3, %r30, 16;
	mov.b32 	%r45, 0;
	@%p3 bra 	$L__BB1_5;
	and.b32  	%r45, %r30, 2147483632;
	neg.s32 	%r43, %r45;
	add.s64 	%rd3, %rd2, 32;
	mov.u32 	%r41, %r4;
	mov.u32 	%r42, %r3;
$L__BB1_4:
	.pragma "nounroll";
	mul.wide.s32 	%rd11, %r42, 4;
	add.s64 	%rd12, %rd1, %rd11;
	mul.wide.s32 	%rd13, %r41, 4;
	add.s64 	%rd14, %rd3, %rd13;
	ld.global.f32 	%f1, [%rd14+-32];
	atom.global.add.f32 	%f2, [%rd12], %f1;
	ld.global.f32 	%f3, [%rd14+-28];
	atom.global.add.f32 	%f4, [%rd12+4], %f3;
	ld.global.f32 	%f5, [%rd14+-24];
	atom.global.add.f32 	%f6, [%rd12+8], %f5;
	ld.global.f32 	%f7, [%rd14+-20];
	atom.global.add.f32 	%f8, [%rd12+12], %f7;
	ld.global.f32 	%f9, [%rd14+-16];
	atom.global.add.f32 	%f10, [%rd12+16], %f9;
	ld.global.f32 	%f11, [%rd14+-12];
	atom.global.add.f32 	%f12, [%rd12+20], %f11;
	ld.global.f32 	%f13, [%rd14+-8];
	atom.global.add.f32 	%f14, [%rd12+24], %f13;
	ld.global.f32 	%f15, [%rd14+-4];
	atom.global.add.f32 	%f16, [%rd12+28], %f15;
	ld.global.f32 	%f17, [%rd14];
	atom.global.add.f32 	%f18, [%rd12+32], %f17;
	ld.global.f32 	%f19, [%rd14+4];
	atom.global.add.f32 	%f20, [%rd12+36], %f19;
	ld.global.f32 	%f21, [%rd14+8];
	atom.global.add.f32 	%f22, [%rd12+40], %f21;
	ld.global.f32 	%f23, [%rd14+12];
	atom.global.add.f32 	%f24, [%rd12+44], %f23;
	ld.global.f32 	%f25, [%rd14+16];
	atom.global.add.f32 	%f26, [%rd12+48], %f25;
	ld.global.f32 	%f27, [%rd14+20];
	atom.global.add.f32 	%f28, [%rd12+52], %f27;
	ld.global.f32 	%f29, [%rd14+24];
	atom.global.add.f32 	%f30, [%rd12+56], %f29;
	ld.global.f32 	%f31, [%rd14+28];
	atom.global.add.f32 	%f32, [%rd12+60], %f31;
	add.s32 	%r43, %r43, 16;
	add.s32 	%r42, %r42, 16;
	add.s32 	%r41, %r41, 16;
	setp.ne.s32 	%p4, %r43, 0;
	@%p4 bra 	$L__BB1_4;
$L__BB1_5:
	setp.eq.s32 	%p5, %r5, 0;
	@%p5 bra 	$L__BB1_14;
	and.b32  	%r15, %r30, 7;
	setp.lt.u32 	%p6, %r5, 8;
	@%p6 bra 	$L__BB1_8;
	add.s32 	%r36, %r45, %r3;
	mul.wide.s32 	%rd15, %r36, 4;
	add.s64 	%rd16, %rd1, %rd15;
	add.s32 	%r37, %r45, %r4;
	mul.wide.s32 	%rd17, %r37, 4;
	add.s64 	%rd18, %rd2, %rd17;
	ld.global.f32 	%f33, [%rd18];
	atom.global.add.f32 	%f34, [%rd16], %f33;
	ld.global.f32 	%f35, [%rd18+4];
	atom.global.add.f32 	%f36, [%rd16+4], %f35;
	ld.global.f32 	%f37, [%rd18+8];
	atom.global.add.f32 	%f38, [%rd16+8], %f37;
	ld.global.f32 	%f39, [%rd18+12];
	atom.global.add.f32 	%f40, [%rd16+12], %f39;
	ld.global.f32 	%f41, [%rd18+16];
	atom.global.add.f32 	%f42, [%rd16+16], %f41;
	ld.global.f32 	%f43, [%rd18+20];
	atom.global.add.f32 	%f44, [%rd16+20], %f43;
	ld.global.f32 	%f45, [%rd18+24];
	atom.global.add.f32 	%f46, [%rd16+24], %f45;
	ld.global.f32 	%f47, [%rd18+28];
	atom.global.add.f32 	%f48, [%rd16+28], %f47;
	add.s32 	%r45, %r45, 8;
$L__BB1_8:
	setp.eq.s32 	%p7, %r15, 0;
	@%p7 bra 	$L__BB1_14;
	and.b32  	%r18, %r30, 3;
	setp.lt.u32 	%p8, %r15, 4;
	@%p8 bra 	$L__BB1_11;
	add.s32 	%r38, %r45, %r3;
	mul.wide.s32 	%rd19, %r38, 4;
	add.s64 	%rd20, %rd1, %rd19;
	add.s32 	%r39, %r45, %r4;
	mul.wide.s32 	%rd21, %r39, 4;
	add.s64 	%rd22, %rd2, %rd21;
	ld.global.f32 	%f49, [%rd22];
	atom.global.add.f32 	%f50, [%rd20], %f49;
	ld.global.f32 	%f51, [%rd22+4];
	atom.global.add.f32 	%f52, [%rd20+4], %f51;
	ld.global.f32 	%f53, [%rd22+8];
	atom.global.add.f32 	%f54, [%rd20+8], %f53;
	ld.global.f32 	%f55, [%rd22+12];
	atom.global.add.f32 	%f56, [%rd20+12], %f55;
	add.s32 	%r45, %r45, 4;
$L__BB1_11:
	setp.eq.s32 	%p9, %r18, 0;
	@%p9 bra 	$L__BB1_14;
	add.s32 	%r49, %r45, %r4;
	add.s32 	%r48, %r45, %r3;
	neg.s32 	%r47, %r18;
$L__BB1_13:
	.pragma "nounroll";
	mul.wide.s32 	%rd23, %r49, 4;
	add.s64 	%rd24, %rd2, %rd23;
	mul.wide.s32 	%rd25, %r48, 4;
	add.s64 	%rd26, %rd1, %rd25;
	ld.global.f32 	%f57, [%rd24];
	atom.global.add.f32 	%f58, [%rd26], %f57;
	add.s32 	%r49, %r49, 1;
	add.s32 	%r48, %r48, 1;
	add.s32 	%r47, %r47, 1;
	setp.ne.s32 	%p10, %r47, 0;
	@%p10 bra 	$L__BB1_13;
$L__BB1_14:
	cvta.to.global.u64 	%rd27, %rd5;
	mul.wide.s32 	%rd28, %r2, 4;
	add.s64 	%rd29, %rd27, %rd28;
	atom.global.add.u32 	%r40, [%rd29], 1;
$L__BB1_15:
	ret;

}


// ===== COMPILED SASS (sm_100) =====

	.target	sm_100

	.elftype	@"ET_EXEC"


//--------------------- .note.nv.tkinfo           --------------------------
	.section	.note.nv.tkinfo,"",@"SHT_NOTE"
	.sectionflags	@"SHF_NOTE_NV_TKINFO"
	.tkinfo
        /*0018*/ 	.word	0x00000002
        /*0030*/ 	.string	""
        /*0030*/ 	.string	"ptxas"
        /*0030*/ 	.string	"Cuda compilation tools, release 13.0, V13.0.88"
        /*0030*/ 	.string	"Build cuda_13.0.r13.0/compiler.36424714_0"
        /*0030*/ 	.string	"-arch sm_100 -m 64 "



//--------------------- .note.nv.cuinfo           --------------------------
	.section	.note.nv.cuinfo,"",@"SHT_NOTE"
	.sectionflags	@"SHF_NOTE_NV_CUINFO"
        /*0018*/ 	.short	0x0002
        /*001a*/ 	.short	0x0064
        /*001c*/ 	.short	0x0082
	.zero		2


//--------------------- .nv.info                  --------------------------
	.section	.nv.info,"",@"SHT_CUDA_INFO"
	.align	4


	//----- nvinfo : EIATTR_REGCOUNT
	.align		4
        /*0000*/ 	.byte	0x04, 0x2f
        /*0002*/ 	.short	(.L_1 - .L_0)
	.align		4
.L_0:
        /*0004*/ 	.word	index@(_Z15assign_clustersPKfPfPiiii)
        /*0008*/ 	.word	0x0000001f


	//----- nvinfo : EIATTR_FRAME_SIZE
	.align		4
.L_1:
        /*000c*/ 	.byte	0x04, 0x11
        /*000e*/ 	.short	(.L_3 - .L_2)
	.align		4
.L_2:
        /*0010*/ 	.word	index@(_Z15assign_clustersPKfPfPiiii)
        /*0014*/ 	.word	0x00000000


	//----- nvinfo : EIATTR_REGCOUNT
	.align		4
.L_3:
        /*0018*/ 	.byte	0x04, 0x2f
        /*001a*/ 	.short	(.L_5 - .L_4)
	.align		4
.L_4:
        /*001c*/ 	.word	index@(_Z17compute_centroidsPKfPfPKiPiiii)
        /*0020*/ 	.word	0x0000001a


	//----- nvinfo : EIATTR_FRAME_SIZE
	.align		4
.L_5:
        /*0024*/ 	.byte	0x04, 0x11
        /*0026*/ 	.short	(.L_7 - .L_6)
	.align		4
.L_6:
        /*0028*/ 	.word	index@(_Z17compute_centroidsPKfPfPKiPiiii)
        /*002c*/ 	.word	0x00000000


	//----- nvinfo : EIATTR_MIN_STACK_SIZE
	.align		4
.L_7:
        /*0030*/ 	.byte	0x04, 0x12
        /*0032*/ 	.short	(.L_9 - .L_8)
	.align		4
.L_8:
        /*0034*/ 	.word	index@(_Z17compute_centroidsPKfPfPKiPiiii)
        /*0038*/ 	.word	0x00000000


	//----- nvinfo : EIATTR_MIN_STACK_SIZE
	.align		4
.L_9:
        /*003c*/ 	.byte	0x04, 0x12
        /*003e*/ 	.short	(.L_11 - .L_10)
	.align		4
.L_10:
        /*0040*/ 	.word	index@(_Z15assign_clustersPKfPfPiiii)
        /*0044*/ 	.word	0x00000000
.L_11:


//--------------------- .nv.compat                --------------------------
	.section	.nv.compat,"",@"SHT_CUDA_COMPAT_INFO"
	.align	4
        /*0000*/ 	.byte	0x02, 0x09, 0x00, 0x00, 0x02, 0x02, 0x01, 0x00, 0x02, 0x05, 0x05, 0x00, 0x03, 0x07, 0x01, 0x01
        /*0010*/ 	.byte	0x02, 0x03, 0x00, 0x00, 0x02, 0x06, 0x01, 0x00, 0x04, 0x0b, 0x08, 0x00, 0x09, 0x00, 0x00, 0x00
        /*0020*/ 	.byte	0x00, 0x00, 0x00, 0x00


//--------------------- .nv.info._Z17compute_centroidsPKfPfPKiPiiii --------------------------
	.section	.nv.info._Z17compute_centroidsPKfPfPKiPiiii,"",@"SHT_CUDA_INFO"
	.sectionflags	@""
	.align	4


	//----- nvinfo : EIATTR_CUDA_API_VERSION
	.align		4
        /*0000*/ 	.byte	0x04, 0x37
        /*0002*/ 	.short	(.L_13 - .L_12)
.L_12:
        /*0004*/ 	.word	0x00000082


	//----- nvinfo : EIATTR_KPARAM_INFO
	.align		4
.L_13:
        /*0008*/ 	.byte	0x04, 0x17
        /*000a*/ 	.short	(.L_15 - .L_14)
.L_14:
        /*000c*/ 	.word	0x00000000
        /*0010*/ 	.short	0x0006
        /*0012*/ 	.short	0x0028
        /*0014*/ 	.byte	0x00, 0xf0, 0x11, 0x00


	//----- nvinfo : EIATTR_KPARAM_INFO
	.align		4
.L_15:
        /*0018*/ 	.byte	0x04, 0x17
        /*001a*/ 	.short	(.L_17 - .L_16)
.L_16:
        /*001c*/ 	.word	0x00000000
        /*0020*/ 	.short	0x0005
        /*0022*/ 	.short	0x0024
        /*0024*/ 	.byte	0x00, 0xf0, 0x11, 0x00


	//----- nvinfo : EIATTR_KPARAM_INFO
	.align		4
.L_17:
        /*0028*/ 	.byte	0x04, 0x17
        /*002a*/ 	.short	(.L_19 - .L_18)
.L_18:
        /*002c*/ 	.word	0x00000000
        /*0030*/ 	.short	0x0004
        /*0032*/ 	.short	0x0020
        /*0034*/ 	.byte	0x00, 0xf0, 0x11, 0x00


	//----- nvinfo : EIATTR_KPARAM_INFO
	.align		4
.L_19:
        /*0038*/ 	.byte	0x04, 0x17
        /*003a*/ 	.short	(.L_21 - .L_20)
.L_20:
        /*003c*/ 	.word	0x00000000
        /*0040*/ 	.short	0x0003
        /*0042*/ 	.short	0x0018
        /*0044*/ 	.byte	0x00, 0xf5, 0x21, 0x00


	//----- nvinfo : EIATTR_KPARAM_INFO
	.align		4
.L_21:
        /*0048*/ 	.byte	0x04, 0x17
        /*004a*/ 	.short	(.L_23 - .L_22)
.L_22:
        /*004c*/ 	.word	0x00000000
        /*0050*/ 	.short	0x0002
        /*0052*/ 	.short	0x0010
        /*0054*/ 	.byte	0x00, 0xf5, 0x21, 0x00


	//----- nvinfo : EIATTR_KPARAM_INFO
	.align		4
.L_23:
        /*0058*/ 	.byte	0x04, 0x17
        /*005a*/ 	.short	(.L_25 - .L_24)
.L_24:
        /*005c*/ 	.word	0x00000000
        /*0060*/ 	.short	0x0001
        /*0062*/ 	.short	0x0008
        /*0064*/ 	.byte	0x00, 0xf5, 0x21, 0x00


	//----- nvinfo : EIATTR_KPARAM_INFO
	.align		4
.L_25:
        /*0068*/ 	.byte	0x04, 0x17
        /*006a*/ 	.short	(.L_27 - .L_26)
.L_26:
        /*006c*/ 	.word	0x00000000
        /*0070*/ 	.short	0x0000
        /*0072*/ 	.short	0x0000
        /*0074*/ 	.byte	0x00, 0xf5, 0x21, 0x00


	//----- nvinfo : EIATTR_SPARSE_MMA_MASK
	.align		4
.L_27:
        /*0078*/ 	.byte	0x03, 0x50
        /*007a*/ 	.short	0x0000


	//----- nvinfo : EIATTR_MAXREG_COUNT
	.align		4
        /*007c*/ 	.byte	0x03, 0x1b
        /*007e*/ 	.short	0x00ff


	//----- nvinfo : EIATTR_MERCURY_ISA_VERSION
	.align		4
        /*0080*/ 	.byte	0x03, 0x5f
        /*0082*/ 	.short	0x0101


	//----- nvinfo : EIATTR_VRC_CTA_INIT_COUNT
	.align		4
        /*0084*/ 	.byte	0x02, 0x4a
	.zero		1
	.zero		1


	//----- nvinfo : EIATTR_EXIT_INSTR_OFFSETS
	.align		4
        /*0088*/ 	.byte	0x04, 0x1c
        /*008a*/ 	.short	(.L_29 - .L_28)


	//   ....[0]....
.L_28:
        /*008c*/ 	.word	0x00000070


	//   ....[1]....
        /*0090*/ 	.word	0x000008a0


	//----- nvinfo : EIATTR_CBANK_PARAM_SIZE
	.align		4
.L_29:
        /*0094*/ 	.byte	0x03, 0x19
        /*0096*/ 	.short	0x002c


	//----- nvinfo : EIATTR_PARAM_CBANK
	.align		4
        /*0098*/ 	.byte	0x04, 0x0a
        /*009a*/ 	.short	(.L_31 - .L_30)
	.align		4
.L_30:
        /*009c*/ 	.word	index@(.nv.constant0._Z17compute_centroidsPKfPfPKiPiiii)
        /*00a0*/ 	.short	0x0380
        /*00a2*/ 	.short	0x002c


	//----- nvinfo : EIATTR_SW_WAR
	.align		4
.L_31:
        /*00a4*/ 	.byte	0x04, 0x36
        /*00a6*/ 	.short	(.L_33 - .L_32)
.L_32:
        /*00a8*/ 	.word	0x00000008
.L_33:


//--------------------- .nv.info._Z15assign_clustersPKfPfPiiii --------------------------
	.section	.nv.info._Z15assign_clustersPKfPfPiiii,"",@"SHT_CUDA_INFO"
	.sectionflags	@""
	.align	4


	//----- nvinfo : EIATTR_CUDA_API_VERSION
	.align		4
        /*0000*/ 	.byte	0x04, 0x37
        /*0002*/ 	.short	(.L_35 - .L_34)
.L_34:
        /*0004*/ 	.word	0x00000082


	//----- nvinfo : EIATTR_KPARAM_INFO
	.align		4
.L_35:
        /*0008*/ 	.byte	0x04, 0x17
        /*000a*/ 	.short	(.L_37 - .L_36)
.L_36:
        /*000c*/ 	.word	0x00000000
        /*0010*/ 	.short	0x0005
        /*0012*/ 	.short	0x0020
        /*0014*/ 	.byte	0x00, 0xf0, 0x11, 0x00


	//----- nvinfo : EIATTR_KPARAM_INFO
	.align		4
.L_37:
        /*0018*/ 	.byte	0x04, 0x17
        /*001a*/ 	.short	(.L_39 - .L_38)
.L_38:
        /*001c*/ 	.word	0x00000000
        /*0020*/ 	.short	0x0004
        /*0022*/ 	.short	0x001c
        /*0024*/ 	.byte	0x00, 0xf0, 0x11, 0x00


	//----- nvinfo : EIATTR_KPARAM_INFO
	.align		4
.L_39:
        /*0028*/ 	.byte	0x04, 0x17
        /*002a*/ 	.short	(.L_41 - .L_40)
.L_40:
        /*002c*/ 	.word	0x00000000
        /*0030*/ 	.short	0x0003
        /*0032*/ 	.short	0x0018
        /*0034*/ 	.byte	0x00, 0xf0, 0x11, 0x00


	//----- nvinfo : EIATTR_KPARAM_INFO
	.align		4
.L_41:
        /*0038*/ 	.byte	0x04, 0x17
        /*003a*/ 	.short	(.L_43 - .L_42)
.L_42:
        /*003c*/ 	.word	0x00000000
        /*0040*/ 	.short	0x0002
        /*0042*/ 	.short	0x0010
        /*0044*/ 	.byte	0x00, 0xf5, 0x21, 0x00


	//----- nvinfo : EIATTR_KPARAM_INFO
	.align		4
.L_43:
        /*0048*/ 	.byte	0x04, 0x17
        /*004a*/ 	.short	(.L_45 - .L_44)
.L_44:
        /*004c*/ 	.word	0x00000000
        /*0050*/ 	.short	0x0001
        /*0052*/ 	.short	0x0008
        /*0054*/ 	.byte	0x00, 0xf5, 0x21, 0x00


	//----- nvinfo : EIATTR_KPARAM_INFO
	.align		4
.L_45:
        /*0058*/ 	.byte	0x04, 0x17
        /*005a*/ 	.short	(.L_47 - .L_46)
.L_46:
        /*005c*/ 	.word	0x00000000
        /*0060*/ 	.short	0x0000
        /*0062*/ 	.short	0x0000
        /*0064*/ 	.byte	0x00, 0xf5, 0x21, 0x00


	//----- nvinfo : EIATTR_SPARSE_MMA_MASK
	.align		4
.L_47:
        /*0068*/ 	.byte	0x03, 0x50
        /*006a*/ 	.short	0x0000


	//----- nvinfo : EIATTR_MAXREG_COUNT
	.align		4
        /*006c*/ 	.byte	0x03, 0x1b
        /*006e*/ 	.short	0x00ff


	//----- nvinfo : EIATTR_MERCURY_ISA_VERSION
	.align		4
        /*0070*/ 	.byte	0x03, 0x5f
        /*0072*/ 	.short	0x0101


	//----- nvinfo : EIATTR_VRC_CTA_INIT_COUNT
	.align		4
        /*0074*/ 	.byte	0x02, 0x4a
	.zero		1
	.zero		1


	//----- nvinfo : EIATTR_EXIT_INSTR_OFFSETS
	.align		4
        /*0078*/ 	.byte	0x04, 0x1c
        /*007a*/ 	.short	(.L_49 - .L_48)


	//   ....[0]....
.L_48:
        /*007c*/ 	.word	0x00000070


	//   ....[1]....
        /*0080*/ 	.word	0x00000e00


	//----- nvinfo : EIATTR_CBANK_PARAM_SIZE
	.align		4
.L_49:
        /*0084*/ 	.byte	0x03, 0x19
        /*0086*/ 	.short	0x0024


	//----- nvinfo : EIATTR_PARAM_CBANK
	.align		4
        /*0088*/ 	.byte	0x04, 0x0a
        /*008a*/ 	.short	(.L_51 - .L_50)
	.align		4
.L_50:
        /*008c*/ 	.word	index@(.nv.constant0._Z15assign_clustersPKfPfPiiii)
        /*0090*/ 	.short	0x0380
        /*0092*/ 	.short	0x0024


	//----- nvinfo : EIATTR_SW_WAR
	.align		4
.L_51:
        /*0094*/ 	.byte	0x04, 0x36
        /*0096*/ 	.short	(.L_53 - .L_52)
.L_52:
        /*0098*/ 	.word	0x00000008
.L_53:


//--------------------- .nv.callgraph             --------------------------
	.section	.nv.callgraph,"",@"SHT_CUDA_CALLGRAPH"
	.align	4
	.sectionentsize	8
	.align		4
        /*0000*/ 	.word	0x00000000
	.align		4
        /*0004*/ 	.word	0xffffffff
	.align		4
        /*0008*/ 	.word	0x00000000
	.align		4
        /*000c*/ 	.word	0xfffffffe
	.align		4
        /*0010*/ 	.word	0x00000000
	.align		4
        /*0014*/ 	.word	0xfffffffd
	.align		4
        /*0018*/ 	.word	0x00000000
	.align		4
        /*001c*/ 	.word	0xfffffffc


//--------------------- .text._Z17compute_centroidsPKfPfPKiPiiii --------------------------
	.section	.text._Z17compute_centroidsPKfPfPKiPiiii,"ax",@progbits
	.align	128
        .global         _Z17compute_centroidsPKfPfPKiPiiii
        .type           _Z17compute_centroidsPKfPfPKiPiiii,@function
        .size           _Z17compute_centroidsPKfPfPKiPiiii,(.L_x_21 - _Z17compute_centroidsPKfPfPKiPiiii)
        .other          _Z17compute_centroidsPKfPfPKiPiiii,@"STO_CUDA_ENTRY STV_DEFAULT"
_Z17compute_centroidsPKfPfPKiPiiii:
.text._Z17compute_centroidsPKfPfPKiPiiii:
[----:B------:R-:W-:Y:S01]  /*0000*/  LDC R1, c[0x0][0x37c] ;  /* 0x0000df00ff017b82 */ /* 0x000fe20000000800 */
[----:B------:R-:W0:Y:S07]  /*0010*/  S2R R0, SR_TID.X ;  /* 0x0000000000007919 */ /* 0x000e2e0000002100 */
[----:B------:R-:W0:Y:S01]  /*0020*/  S2UR UR4, SR_CTAID.X ;  /* 0x00000000000479c3 */ /* 0x000e220000002500 */
[----:B------:R-:W1:Y:S07]  /*0030*/  LDCU UR5, c[0x0][0x3a0] ;  /* 0x00007400ff0577ac */ /* 0x000e6e0008000800 */
[----:B------:R-:W0:Y:S02]  /*0040*/  LDC R5, c[0x0][0x360] ;  /* 0x0000d800ff057b82 */ /* 0x000e240000000800 */
[----:B0-----:R-:W-:-:S05]  /*0050*/  IMAD R5, R5, UR4, R0 ;  /* 0x0000000405057c24 */ /* 0x001fca000f8e0200 */
[----:B-1----:R-:W-:-:S13]  /*0060*/  ISETP.GE.AND P0, PT, R5, UR5, PT ;  /* 0x0000000505007c0c */ /* 0x002fda000bf06270 */
[----:B------:R-:W-:Y:S05]  /*0070*/  @P0 EXIT ;  /* 0x000000000000094d */ /* 0x000fea0003800000 */
[----:B------:R-:W0:Y:S01]  /*0080*/  LDC.64 R2, c[0x0][0x390] ;  /* 0x0000e400ff027b82 */ /* 0x000e220000000a00 */
[----:B------:R-:W1:Y:S01]  /*0090*/  LDCU.64 UR12, c[0x0][0x358] ;  /* 0x00006b00ff0c77ac */ /* 0x000e620008000a00 */
[----:B------:R-:W2:Y:S01]  /*00a0*/  LDCU UR7, c[0x0][0x3a4] ;  /* 0x00007480ff0777ac */ /* 0x000ea20008000800 */
[----:B0-----:R-:W-:-:S05]  /*00b0*/  IMAD.WIDE R2, R5, 0x4, R2 ;  /* 0x0000000405027825 */ /* 0x001fca00078e0202 */
[----:B-1----:R0:W5:Y:S01]  /*00c0*/  LDG.E R0, desc[UR12][R2.64] ;  /* 0x0000000c02007981 */ /* 0x002162000c1e1900 */
[----:B--2---:R-:W-:-:S09]  /*00d0*/  UISETP.GE.AND UP0, UPT, UR7, 0x1, UPT ;  /* 0x000000010700788c */ /* 0x004fd2000bf06270 */
[----:B0-----:R-:W-:Y:S05]  /*00e0*/  BRA.U !UP0, `(.L_x_0) ;  /* 0x0000000508dc7547 */ /* 0x001fea000b800000 */
[----:B------:R-:W-:Y:S02]  /*00f0*/  UISETP.GE.U32.AND UP1, UPT, UR7, 0x10, UPT ;  /* 0x000000100700788c */ /* 0x000fe4000bf26070 */
[----:B------:R-:W-:Y:S01]  /*0100*/  IMAD R3, R5, UR7, RZ ;  /* 0x0000000705037c24 */ /* 0x000fe2000f8e02ff */
[----:B------:R-:W-:Y:S02]  /*0110*/  ULOP3.LUT UR10, UR7, 0xf, URZ, 0xc0, !UPT ;  /* 0x0000000f070a7892 */ /* 0x000fe4000f8ec0ff */
[----:B-----5:R-:W-:Y:S01]  /*0120*/  IMAD R2, R0, UR7, RZ ;  /* 0x0000000700027c24 */ /* 0x020fe2000f8e02ff */
[----:B------:R-:W-:Y:S01]  /*0130*/  UMOV UR4, URZ ;  /* 0x000000ff00047c82 */ /* 0x000fe20008000000 */
[----:B------:R-:W-:Y:S02]  /*0140*/  UISETP.NE.AND UP0, UPT, UR10, URZ, UPT ;  /* 0x000000ff0a00728c */ /* 0x000fe4000bf05270 */
[----:B------:R-:W-:Y:S09]  /*0150*/  BRA.U !UP1, `(.L_x_1) ;  /* 0x0000000109c47547 */ /* 0x000ff2000b800000 */
[----:B------:R-:W0:Y:S01]  /*0160*/  LDCU.64 UR8, c[0x0][0x380] ;  /* 0x00007000ff0877ac */ /* 0x000e220008000a00 */
[----:B------:R-:W-:Y:S02]  /*0170*/  MOV R9, R3 ;  /* 0x0000000300097202 */ /* 0x000fe40000000f00 */
[----:B------:R-:W-:Y:S01]  /*0180*/  MOV R11, R2 ;  /* 0x00000002000b7202 */ /* 0x000fe20000000f00 */
[----:B------:R-:W-:Y:S02]  /*0190*/  ULOP3.LUT UR4, UR7, 0x7ffffff0, URZ, 0xc0, !UPT ;  /* 0x7ffffff007047892 */ /* 0x000fe4000f8ec0ff */
[----:B0-----:R-:W-:Y:S02]  /*01a0*/  UIADD3 UR5, UP1, UPT, UR8, 0x20, URZ ;  /* 0x0000002008057890 */ /* 0x001fe4000ff3e0ff */
[----:B------:R-:W-:Y:S02]  /*01b0*/  UIADD3 UR8, UPT, UPT, -UR4, URZ, URZ ;  /* 0x000000ff04087290 */ /* 0x000fe4000fffe1ff */
[----:B------:R-:W-:-:S12]  /*01c0*/  UIADD3.X UR6, UPT, UPT, URZ, UR9, URZ, UP1, !UPT ;  /* 0x00000009ff067290 */ /* 0x000fd80008ffe4ff */
.L_x_2:
[----:B------:R-:W-:Y:S01]  /*01d0*/  MOV R4, UR5 ;  /* 0x0000000500047c02 */ /* 0x000fe20008000f00 */
[----:B----4-:R-:W0:Y:S01]  /*01e0*/  LDC.64 R6, c[0x0][0x388] ;  /* 0x0000e200ff067b82 */ /* 0x010e220000000a00 */
[----:B------:R-:W-:-:S03]  /*01f0*/  MOV R5, UR6 ;  /* 0x0000000600057c02 */ /* 0x000fc60008000f00 */
[----:B------:R-:W-:-:S05]  /*0200*/  IMAD.WIDE R4, R9, 0x4, R4 ;  /* 0x0000000409047825 */ /* 0x000fca00078e0204 */
[----:B------:R-:W2:Y:S01]  /*0210*/  LDG.E R13, desc[UR12][R4.64+-0x20] ;  /* 0xffffe00c040d7981 */ /* 0x000ea2000c1e1900 */
[----:B0-----:R-:W-:-:S05]  /*0220*/  IMAD.WIDE R6, R11, 0x4, R6 ;  /* 0x000000040b067825 */ /* 0x001fca00078e0206 */
[----:B--2---:R0:W-:Y:S04]  /*0230*/  REDG.E.ADD.F32.FTZ.RN.STRONG.GPU desc[UR12][R6.64], R13 ;  /* 0x0000000d060079a6 */ /* 0x0041e8000c12f30c */
[----:B------:R-:W2:Y:S04]  /*0240*/  LDG.E R15, desc[UR12][R4.64+-0x1c] ;  /* 0xffffe40c040f7981 */ /* 0x000ea8000c1e1900 */
[----:B--2---:R1:W-:Y:S04]  /*0250*/  REDG.E.ADD.F32.FTZ.RN.STRONG.GPU desc[UR12][R6.64+0x4], R15 ;  /* 0x0000040f060079a6 */ /* 0x0043e8000c12f30c */
[----:B------:R-:W2:Y:S04]  /*0260*/  LDG.E R17, desc[UR12][R4.64+-0x18] ;  /* 0xffffe80c04117981 */ /* 0x000ea8000c1e1900 */
[----:B--2---:R2:W-:Y:S04]  /*0270*/  REDG.E.ADD.F32.FTZ.RN.STRONG.GPU desc[UR12][R6.64+0x8], R17 ;  /* 0x00000811060079a6 */ /* 0x0045e8000c12f30c */
[----:B------:R-:W3:Y:S04]  /*0280*/  LDG.E R19, desc[UR12][R4.64+-0x14] ;  /* 0xffffec0c04137981 */ /* 0x000ee8000c1e1900 */
[----:B---3--:R3:W-:Y:S04]  /*0290*/  REDG.E.ADD.F32.FTZ.RN.STRONG.GPU desc[UR12][R6.64+0xc], R19 ;  /* 0x00000c13060079a6 */ /* 0x0087e8000c12f30c */
[----:B------:R-:W4:Y:S04]  /*02a0*/  LDG.E R21, desc[UR12][R4.64+-0x10] ;  /* 0xfffff00c04157981 */ /* 0x000f28000c1e1900 */
[----:B----4-:R4:W-:Y:S04]  /*02b0*/  REDG.E.ADD.F32.FTZ.RN.STRONG.GPU desc[UR12][R6.64+0x10], R21 ;  /* 0x00001015060079a6 */ /* 0x0109e8000c12f30c */
[----:B------:R-:W5:Y:S04]  /*02c0*/  LDG.E R23, desc[UR12][R4.64+-0xc] ;  /* 0xfffff40c04177981 */ /* 0x000f68000c1e1900 */
[----:B-----5:R5:W-:Y:S04]  /*02d0*/  REDG.E.ADD.F32.FTZ.RN.STRONG.GPU desc[UR12][R6.64+0x14], R23 ;  /* 0x00001417060079a6 */ /* 0x020be8000c12f30c */
[----:B0-----:R-:W2:Y:S04]  /*02e0*/  LDG.E R13, desc[UR12][R4.64+-0x8] ;  /* 0xfffff80c040d7981 */ /* 0x001ea8000c1e1900 */
[----:B--2---:R0:W-:Y:S04]  /*02f0*/  REDG.E.ADD.F32.FTZ.RN.STRONG.GPU desc[UR12][R6.64+0x18], R13 ;  /* 0x0000180d060079a6 */ /* 0x0041e8000c12f30c */
[----:B-1----:R-:W2:Y:S04]  /*0300*/  LDG.E R15, desc[UR12][R4.64+-0x4] ;  /* 0xfffffc0c040f7981 */ /* 0x002ea8000c1e1900 */
[----:B--2---:R1:W-:Y:S04]  /*0310*/  REDG.E.ADD.F32.FTZ.RN.STRONG.GPU desc[UR12][R6.64+0x1c], R15 ;  /* 0x00001c0f060079a6 */ /* 0x0043e8000c12f30c */
[----:B------:R-:W2:Y:S04]  /*0320*/  LDG.E R17, desc[UR12][R4.64] ;  /* 0x0000000c04117981 */ /* 0x000ea8000c1e1900 */
[----:B--2---:R2:W-:Y:S04]  /*0330*/  REDG.E.ADD.F32.FTZ.RN.STRONG.GPU desc[UR12][R6.64+0x20], R17 ;  /* 0x00002011060079a6 */ /* 0x0045e8000c12f30c */
[----:B---3--:R-:W3:Y:S04]  /*0340*/  LDG.E R19, desc[UR12][R4.64+0x4] ;  /* 0x0000040c04137981 */ /* 0x008ee8000c1e1900 */
[----:B---3--:R3:W-:Y:S04]  /*0350*/  REDG.E.ADD.F32.FTZ.RN.STRONG.GPU desc[UR12][R6.64+0x24], R19 ;  /* 0x00002413060079a6 */ /* 0x0087e8000c12f30c */
[----:B----4-:R-:W4:Y:S04]  /*0360*/  LDG.E R21, desc[UR12][R4.64+0x8] ;  /* 0x0000080c04157981 */ /* 0x010f28000c1e1900 */
[----:B----4-:R4:W-:Y:S04]  /*0370*/  REDG.E.ADD.F32.FTZ.RN.STRONG.GPU desc[UR12][R6.64+0x28], R21 ;  /* 0x00002815060079a6 */ /* 0x0109e8000c12f30c */
[----:B-----5:R-:W5:Y:S04]  /*0380*/  LDG.E R23, desc[UR12][R4.64+0xc] ;  /* 0x00000c0c04177981 */ /* 0x020f68000c1e1900 */
[----:B-----5:R4:W-:Y:S04]  /*0390*/  REDG.E.ADD.F32.FTZ.RN.STRONG.GPU desc[UR12][R6.64+0x2c], R23 ;  /* 0x00002c17060079a6 */ /* 0x0209e8000c12f30c */
[----:B0-----:R-:W5:Y:S04]  /*03a0*/  LDG.E R13, desc[UR12][R4.64+0x10] ;  /* 0x0000100c040d7981 */ /* 0x001f68000c1e1900 */
[----:B-----5:R4:W-:Y:S04]  /*03b0*/  REDG.E.ADD.F32.FTZ.RN.STRONG.GPU desc[UR12][R6.64+0x30], R13 ;  /* 0x0000300d060079a6 */ /* 0x0209e8000c12f30c */
[----:B-1----:R-:W5:Y:S04]  /*03c0*/  LDG.E R15, desc[UR12][R4.64+0x14] ;  /* 0x0000140c040f7981 */ /* 0x002f68000c1e1900 */
[----:B-----5:R4:W-:Y:S04]  /*03d0*/  REDG.E.ADD.F32.FTZ.RN.STRONG.GPU desc[UR12][R6.64+0x34], R15 ;  /* 0x0000340f060079a6 */ /* 0x0209e8000c12f30c */
[----:B--2---:R-:W2:Y:S04]  /*03e0*/  LDG.E R17, desc[UR12][R4.64+0x18] ;  /* 0x0000180c04117981 */ /* 0x004ea8000c1e1900 */
[----:B--2---:R4:W-:Y:S04]  /*03f0*/  REDG.E.ADD.F32.FTZ.RN.STRONG.GPU desc[UR12][R6.64+0x38], R17 ;  /* 0x00003811060079a6 */ /* 0x0049e8000c12f30c */
[----:B---3--:R-:W2:Y:S01]  /*0400*/  LDG.E R19, desc[UR12][R4.64+0x1c] ;  /* 0x00001c0c04137981 */ /* 0x008ea2000c1e1900 */
[----:B------:R-:W-:-:S04]  /*0410*/  UIADD3 UR8, UPT, UPT, UR8, 0x10, URZ ;  /* 0x0000001008087890 */ /* 0x000fc8000fffe0ff */
[----:B------:R-:W-:Y:S01]  /*0420*/  UISETP.NE.AND UP1, UPT, UR8, URZ, UPT ;  /* 0x000000ff0800728c */ /* 0x000fe2000bf25270 */
[----:B--2---:R4:W-:Y:S01]  /*0430*/  REDG.E.ADD.F32.FTZ.RN.STRONG.GPU desc[UR12][R6.64+0x3c], R19 ;  /* 0x00003c13060079a6 */ /* 0x0049e2000c12f30c */
[----:B------:R-:W-:Y:S02]  /*0440*/  IADD3 R11, PT, PT, R11, 0x10, RZ ;  /* 0x000000100b0b7810 */ /* 0x000fe40007ffe0ff */
[----:B------:R-:W-:-:S05]  /*0450*/  IADD3 R9, PT, PT, R9, 0x10, RZ ;  /* 0x0000001009097810 */ /* 0x000fca0007ffe0ff */
[----:B------:R-:W-:Y:S05]  /*0460*/  BRA.U UP1, `(.L_x_2) ;  /* 0xfffffffd01587547 */ /* 0x000fea000b83ffff */
.L_x_1:
[----:B------:R-:W-:Y:S05]  /*0470*/  BRA.U !UP0, `(.L_x_0) ;  /* 0x0000000108f87547 */ /* 0x000fea000b800000 */
[----:B------:R-:W-:Y:S02]  /*0480*/  UISETP.GE.U32.AND UP0, UPT, UR10, 0x8, UPT ;  /* 0x000000080a00788c */ /* 0x000fe4000bf06070 */
[----:B------:R-:W-:-:S04]  /*0490*/  ULOP3.LUT UR6, UR7, 0x7, URZ, 0xc0, !UPT ;  /* 0x0000000707067892 */ /* 0x000fc8000f8ec0ff */
[----:B------:R-:W-:-:S03]  /*04a0*/  UISETP.NE.AND UP1, UPT, UR6, URZ, UPT ;  /* 0x000000ff0600728c */ /* 0x000fc6000bf25270 */
[----:B------:R-:W-:Y:S08]  /*04b0*/  BRA.U !UP0, `(.L_x_3) ;  /* 0x00000001085c7547 */ /* 0x000ff0000b800000 */
[----:B----4-:R-:W0:Y:S01]  /*04c0*/  LDC.64 R6, c[0x0][0x380] ;  /* 0x0000e000ff067b82 */ /* 0x010e220000000a00 */
[----:B------:R-:W-:-:S05]  /*04d0*/  IADD3 R5, PT, PT, R3, UR4, RZ ;  /* 0x0000000403057c10 */ /* 0x000fca000fffe0ff */
[----:B0-----:R-:W-:Y:S02]  /*04e0*/  IMAD.WIDE R6, R5, 0x4, R6 ;  /* 0x0000000405067825 */ /* 0x001fe400078e0206 */
[----:B------:R-:W0:Y:S03]  /*04f0*/  LDC.64 R4, c[0x0][0x388] ;  /* 0x0000e200ff047b82 */ /* 0x000e260000000a00 */
[----:B------:R-:W2:Y:S01]  /*0500*/  LDG.E R11, desc[UR12][R6.64] ;  /* 0x0000000c060b7981 */ /* 0x000ea2000c1e1900 */
[----:B------:R-:W-:-:S05]  /*0510*/  IADD3 R9, PT, PT, R2, UR4, RZ ;  /* 0x0000000402097c10 */ /* 0x000fca000fffe0ff */
        /* <DEDUP_REMOVED lines=8> */
[----:B------:R-:W3:Y:S04]  /*05a0*/  LDG.E R17, desc[UR12][R6.64+0x10] ;  /* 0x0000100c06117981 */ /* 0x000ee8000c1e1900 */
[----:B---3--:R2:W-:Y:S04]  /*05b0*/  REDG.E.ADD.F32.FTZ.RN.STRONG.GPU desc[UR12][R4.64+0x10], R17 ;  /* 0x00001011040079a6 */ /* 0x0085e8000c12f30c */
[----:B------:R-:W3:Y:S04]  /*05c0*/  LDG.E R19, desc[UR12][R6.64+0x14] ;  /* 0x0000140c06137981 */ /* 0x000ee8000c1e1900 */
[----:B---3--:R2:W-:Y:S04]  /*05d0*/  REDG.E.ADD.F32.FTZ.RN.STRONG.GPU desc[UR12][R4.64+0x14], R19 ;  /* 0x00001413040079a6 */ /* 0x0085e8000c12f30c */
[----:B0-----:R-:W3:Y:S04]  /*05e0*/  LDG.E R11, desc[UR12][R6.64+0x18] ;  /* 0x0000180c060b7981 */ /* 0x001ee8000c1e1900 */
[----:B---3--:R2:W-:Y:S04]  /*05f0*/  REDG.E.ADD.F32.FTZ.RN.STRONG.GPU desc[UR12][R4.64+0x18], R11 ;  /* 0x0000180b040079a6 */ /* 0x0085e8000c12f30c */
[----:B-1----:R-:W3:Y:S01]  /*0600*/  LDG.E R9, desc[UR12][R6.64+0x1c] ;  /* 0x00001c0c06097981 */ /* 0x002ee2000c1e1900 */
[----:B------:R-:W-:-:S03]  /*0610*/  UIADD3 UR4, UPT, UPT, UR4, 0x8, URZ ;  /* 0x0000000804047890 */ /* 0x000fc6000fffe0ff */
[----:B---3--:R2:W-:Y:S09]  /*0620*/  REDG.E.ADD.F32.FTZ.RN.STRONG.GPU desc[UR12][R4.64+0x1c], R9 ;  /* 0x00001c09040079a6 */ /* 0x0085f2000c12f30c */
.L_x_3:
[----:B------:R-:W-:Y:S05]  /*0630*/  BRA.U !UP1, `(.L_x_0) ;  /* 0x0000000109887547 */ /* 0x000fea000b800000 */
[----:B------:R-:W-:Y:S02]  /*0640*/  UISETP.GE.U32.AND UP0, UPT, UR6, 0x4, UPT ;  /* 0x000000040600788c */ /* 0x000fe4000bf06070 */
[----:B------:R-:W-:-:S04]  /*0650*/  ULOP3.LUT UR5, UR7, 0x3, URZ, 0xc0, !UPT ;  /* 0x0000000307057892 */ /* 0x000fc8000f8ec0ff */
[----:B------:R-:W-:-:S03]  /*0660*/  UISETP.NE.AND UP1, UPT, UR5, URZ, UPT ;  /* 0x000000ff0500728c */ /* 0x000fc6000bf25270 */
[----:B------:R-:W-:Y:S08]  /*0670*/  BRA.U !UP0, `(.L_x_4) ;  /* 0x00000001083c7547 */ /* 0x000ff0000b800000 */
[----:B--2---:R-:W0:Y:S01]  /*0680*/  LDC.64 R4, c[0x0][0x380] ;  /* 0x0000e000ff047b82 */ /* 0x004e220000000a00 */
[----:B----4-:R-:W-:-:S05]  /*0690*/  IADD3 R7, PT, PT, R3, UR4, RZ ;  /* 0x0000000403077c10 */ /* 0x010fca000fffe0ff */
        /* <DEDUP_REMOVED lines=10> */
[----:B------:R-:W2:Y:S01]  /*0740*/  LDG.E R15, desc[UR12][R6.64+0xc] ;  /* 0x00000c0c060f7981 */ /* 0x000ea2000c1e1900 */
[----:B------:R-:W-:-:S03]  /*0750*/  UIADD3 UR4, UPT, UPT, UR4, 0x4, URZ ;  /* 0x0000000404047890 */ /* 0x000fc6000fffe0ff */
[----:B--2---:R0:W-:Y:S09]  /*0760*/  REDG.E.ADD.F32.FTZ.RN.STRONG.GPU desc[UR12][R4.64+0xc], R15 ;  /* 0x00000c0f040079a6 */ /* 0x0041f2000c12f30c */
.L_x_4:
[----:B------:R-:W-:Y:S05]  /*0770*/  BRA.U !UP1, `(.L_x_0) ;  /* 0x0000000109387547 */ /* 0x000fea000b800000 */
[----:B----4-:R-:W1:Y:S01]  /*0780*/  LDC.64 R6, c[0x0][0x380] ;  /* 0x0000e000ff067b82 */ /* 0x010e620000000a00 */
[----:B0-2---:R-:W-:Y:S01]  /*0790*/  IADD3 R11, PT, PT, R3, UR4, RZ ;  /* 0x00000004030b7c10 */ /* 0x005fe2000fffe0ff */
[----:B------:R-:W-:Y:S01]  /*07a0*/  UIADD3 UR5, UPT, UPT, -UR5, URZ, URZ ;  /* 0x000000ff05057290 */ /* 0x000fe2000fffe1ff */
[----:B------:R-:W-:-:S05]  /*07b0*/  IADD3 R13, PT, PT, R2, UR4, RZ ;  /* 0x00000004020d7c10 */ /* 0x000fca000fffe0ff */
[----:B------:R-:W0:Y:S06]  /*07c0*/  LDC.64 R8, c[0x0][0x388] ;  /* 0x0000e200ff087b82 */ /* 0x000e2c0000000a00 */
.L_x_5:
[----:B-1-3--:R-:W-:-:S06]  /*07d0*/  IMAD.WIDE R2, R11, 0x4, R6 ;  /* 0x000000040b027825 */ /* 0x00afcc00078e0206 */
[----:B------:R-:W2:Y:S01]  /*07e0*/  LDG.E R3, desc[UR12][R2.64] ;  /* 0x0000000c02037981 */ /* 0x000ea2000c1e1900 */
[----:B0-----:R-:W-:Y:S01]  /*07f0*/  IMAD.WIDE R4, R13, 0x4, R8 ;  /* 0x000000040d047825 */ /* 0x001fe200078e0208 */
[----:B------:R-:W-:-:S04]  /*0800*/  UIADD3 UR5, UPT, UPT, UR5, 0x1, URZ ;  /* 0x0000000105057890 */ /* 0x000fc8000fffe0ff */
[----:B------:R-:W-:Y:S01]  /*0810*/  UISETP.NE.AND UP0, UPT, UR5, URZ, UPT ;  /* 0x000000ff0500728c */ /* 0x000fe2000bf05270 */
[----:B--2---:R3:W-:Y:S01]  /*0820*/  REDG.E.ADD.F32.FTZ.RN.STRONG.GPU desc[UR12][R4.64], R3 ;  /* 0x00000003040079a6 */ /* 0x0047e2000c12f30c */
[----:B------:R-:W-:Y:S02]  /*0830*/  IADD3 R11, PT, PT, R11, 0x1, RZ ;  /* 0x000000010b0b7810 */ /* 0x000fe40007ffe0ff */
[----:B------:R-:W-:-:S05]  /*0840*/  IADD3 R13, PT, PT, R13, 0x1, RZ ;  /* 0x000000010d0d7810 */ /* 0x000fca0007ffe0ff */
[----:B------:R-:W-:Y:S05]  /*0850*/  BRA.U UP0, `(.L_x_5) ;  /* 0xfffffffd00dc7547 */ /* 0x000fea000b83ffff */
.L_x_0:
[----:B---3--:R-:W1:Y:S01]  /*0860*/  LDC.64 R2, c[0x0][0x398] ;  /* 0x0000e600ff027b82 */ /* 0x008e620000000a00 */
[----:B0-2---:R-:W-:Y:S02]  /*0870*/  HFMA2 R5, -RZ, RZ, 0, 5.9604644775390625e-08 ;  /* 0x00000001ff057431 */ /* 0x005fe400000001ff */
[----:B-1---5:R-:W-:-:S05]  /*0880*/  IMAD.WIDE R2, R0, 0x4, R2 ;  /* 0x0000000400027825 */ /* 0x022fca00078e0202 */
[----:B------:R-:W-:Y:S01]  /*0890*/  REDG.E.ADD.STRONG.GPU desc[UR12][R2.64], R5 ;  /* 0x000000050200798e */ /* 0x000fe2000c12e10c */
[----:B------:R-:W-:Y:S05]  /*08a0*/  EXIT ;  /* 0x000000000000794d */ /* 0x000fea0003800000 */
.L_x_6:
[----:B------:R-:W-:-:S00]  /*08b0*/  BRA `(.L_x_6) ;  /* 0xfffffffc00fc7947 */ /* 0x000fc0000383ffff */
[----:B------:R-:W-:-:S00]  /*08c0*/  NOP ;  /* 0x0000000000007918 */ /* 0x000fc00000000000 */
        /* <DEDUP_REMOVED lines=11> */
.L_x_21:


//--------------------- .text._Z15assign_clustersPKfPfPiiii --------------------------
	.section	.text._Z15assign_clustersPKfPfPiiii,"ax",@progbits
	.align	128
        .global         _Z15assign_clustersPKfPfPiiii
        .type           _Z15assign_clustersPKfPfPiiii,@function
        .size           _Z15assign_clustersPKfPfPiiii,(.L_x_22 - _Z15assign_clustersPKfPfPiiii)
        .other          _Z15assign_clustersPKfPfPiiii,@"STO_CUDA_ENTRY STV_DEFAULT"
_Z15assign_clustersPKfPfPiiii:
.text._Z15assign_clustersPKfPfPiiii:
        /* <DEDUP_REMOVED lines=8> */
[----:B------:R-:W0:Y:S01]  /*0080*/  LDCU UR4, c[0x0][0x3a0] ;  /* 0x00007400ff0477ac */ /* 0x000e220008000800 */
[----:B------:R-:W-:Y:S01]  /*0090*/  IMAD.MOV.U32 R2, RZ, RZ, -0x1 ;  /* 0xffffffffff027424 */ /* 0x000fe200078e00ff */
[----:B------:R-:W1:Y:S01]  /*00a0*/  LDCU.64 UR6, c[0x0][0x358] ;  /* 0x00006b00ff0677ac */ /* 0x000e620008000a00 */
[----:B0-----:R-:W-:-:S09]  /*00b0*/  UISETP.GE.AND UP0, UPT, UR4, 0x1, UPT ;  /* 0x000000010400788c */ /* 0x001fd2000bf06270 */
[----:B-1----:R-:W-:Y:S05]  /*00c0*/  BRA.U !UP0, `(.L_x_7) ;  /* 0x0000000d08407547 */ /* 0x002fea000b800000 */
[----:B------:R-:W0:Y:S02]  /*00d0*/  LDC R7, c[0x0][0x39c] ;  /* 0x0000e700ff077b82 */ /* 0x000e240000000800 */
[----:B0-----:R-:W-:-:S13]  /*00e0*/  ISETP.GE.AND P0, PT, R7, 0x1, PT ;  /* 0x000000010700780c */ /* 0x001fda0003f06270 */
[----:B------:R-:W-:Y:S05]  /*00f0*/  @!P0 BRA `(.L_x_8) ;  /* 0x0000000800388947 */ /* 0x000fea0003800000 */
[----:B------:R-:W0:Y:S01]  /*0100*/  LDCU.64 UR4, c[0x0][0x380] ;  /* 0x00007000ff0477ac */ /* 0x000e220008000a00 */
[C---:B------:R-:W-:Y:S01]  /*0110*/  LOP3.LUT R6, R7.reuse, 0x7ffffff8, RZ, 0xc0, !PT ;  /* 0x7ffffff807067812 */ /* 0x040fe200078ec0ff */
[----:B------:R-:W-:Y:S01]  /*0120*/  IMAD R3, R0, R7, RZ ;  /* 0x0000000700037224 */ /* 0x000fe200078e02ff */
[C---:B------:R-:W-:Y:S01]  /*0130*/  LOP3.LUT R4, R7.reuse, 0x7, RZ, 0xc0, !PT ;  /* 0x0000000707047812 */ /* 0x040fe200078ec0ff */
[----:B------:R-:W-:Y:S01]  /*0140*/  IMAD.MOV.U32 R9, RZ, RZ, RZ ;  /* 0x000000ffff097224 */ /* 0x000fe200078e00ff */
[----:B------:R-:W-:Y:S01]  /*0150*/  LOP3.LUT R5, R7, 0x3, RZ, 0xc0, !PT ;  /* 0x0000000307057812 */ /* 0x000fe200078ec0ff */
[----:B------:R-:W-:Y:S01]  /*0160*/  IMAD.MOV.U32 R7, RZ, RZ, 0x7f7fffff ;  /* 0x7f7fffffff077424 */ /* 0x000fe200078e00ff */
[----:B------:R-:W-:Y:S01]  /*0170*/  MOV R2, 0xffffffff ;  /* 0xffffffff00027802 */ /* 0x000fe20000000f00 */
[----:B------:R-:W-:Y:S01]  /*0180*/  IMAD.MOV R8, RZ, RZ, -R6 ;  /* 0x000000ffff087224 */ /* 0x000fe200078e0a06 */
[----:B0-----:R-:W-:-:S04]  /*0190*/  UIADD3 UR4, UP0, UPT, UR4, 0x10, URZ ;  /* 0x0000001004047890 */ /* 0x001fc8000ff1e0ff */
[----:B------:R-:W-:-:S12]  /*01a0*/  UIADD3.X UR5, UPT, UPT, URZ, UR5, URZ, UP0, !UPT ;  /* 0x00000005ff057290 */ /* 0x000fd800087fe4ff */
.L_x_13:
[----:B------:R-:W0:Y:S01]  /*01b0*/  LDC R24, c[0x0][0x39c] ;  /* 0x0000e700ff187b82 */ /* 0x000e220000000800 */
[----:B------:R-:W-:Y:S02]  /*01c0*/  HFMA2 R22, -RZ, RZ, 0, 0 ;  /* 0x00000000ff167431 */ /* 0x000fe400000001ff */
[----:B------:R-:W-:Y:S01]  /*01d0*/  IMAD.MOV.U32 R21, RZ, RZ, RZ ;  /* 0x000000ffff157224 */ /* 0x000fe200078e00ff */
[----:B0-----:R-:W-:Y:S01]  /*01e0*/  ISETP.GE.U32.AND P0, PT, R24, 0x8, PT ;  /* 0x000000081800780c */ /* 0x001fe20003f06070 */
[----:B------:R-:W-:-:S12]  /*01f0*/  IMAD R20, R9, R24, RZ ;  /* 0x0000001809147224 */ /* 0x000fd800078e02ff */
[----:B------:R-:W-:Y:S05]  /*0200*/  @!P0 BRA `(.L_x_9) ;  /* 0x0000000000c48947 */ /* 0x000fea0003800000 */
[----:B------:R-:W0:Y:S01]  /*0210*/  LDC.64 R10, c[0x0][0x388] ;  /* 0x0000e200ff0a7b82 */ /* 0x000e220000000a00 */
[----:B------:R-:W-:Y:S01]  /*0220*/  IMAD.MOV.U32 R22, RZ, RZ, RZ ;  /* 0x000000ffff167224 */ /* 0x000fe200078e00ff */
[----:B------:R-:W-:Y:S01]  /*0230*/  MOV R15, R3 ;  /* 0x00000003000f7202 */ /* 0x000fe20000000f00 */
[----:B------:R-:W-:Y:S02]  /*0240*/  IMAD.MOV.U32 R14, RZ, RZ, R8 ;  /* 0x000000ffff0e7224 */ /* 0x000fe400078e0008 */
[----:B0-----:R-:W-:-:S03]  /*0250*/  IMAD.WIDE.U32 R10, R20, 0x4, R10 ;  /* 0x00000004140a7825 */ /* 0x001fc600078e000a */
[----:B------:R-:W-:-:S05]  /*0260*/  IADD3 R12, P0, PT, R10, 0x10, RZ ;  /* 0x000000100a0c7810 */ /* 0x000fca0007f1e0ff */
[----:B------:R-:W-:-:S08]  /*0270*/  IMAD.X R13, RZ, RZ, R11, P0 ;  /* 0x000000ffff0d7224 */ /* 0x000fd000000e060b */
.L_x_10:
[----:B------:R-:W-:Y:S01]  /*0280*/  MOV R10, UR4 ;  /* 0x00000004000a7c02 */ /* 0x000fe20008000f00 */
[----:B------:R-:W-:Y:S01]  /*0290*/  IMAD.U32 R11, RZ, RZ, UR5 ;  /* 0x00000005ff0b7e24 */ /* 0x000fe2000f8e00ff */
[----:B------:R-:W2:Y:S03]  /*02a0*/  LDG.E R17, desc[UR6][R12.64+-0x10] ;  /* 0xfffff0060c117981 */ /* 0x000ea6000c1e1900 */
[----:B------:R-:W-:Y:S01]  /*02b0*/  IMAD.WIDE R10, R15, 0x4, R10 ;  /* 0x000000040f0a7825 */ /* 0x000fe200078e020a */
[----:B------:R-:W3:Y:S04]  /*02c0*/  LDG.E R23, desc[UR6][R12.64+-0xc] ;  /* 0xfffff4060c177981 */ /* 0x000ee8000c1e1900 */
[----:B------:R-:W2:Y:S04]  /*02d0*/  LDG.E R16, desc[UR6][R10.64+-0x10] ;  /* 0xfffff0060a107981 */ /* 0x000ea8000c1e1900 */
[----:B------:R-:W3:Y:S04]  /*02e0*/  LDG.E R18, desc[UR6][R10.64+-0xc] ;  /* 0xfffff4060a127981 */ /* 0x000ee8000c1e1900 */
[----:B------:R-:W4:Y:S04]  /*02f0*/  LDG.E R21, desc[UR6][R12.64+-0x8] ;  /* 0xfffff8060c157981 */ /* 0x000f28000c1e1900 */
[----:B------:R-:W4:Y:S04]  /*0300*/  LDG.E R26, desc[UR6][R10.64+-0x8] ;  /* 0xfffff8060a1a7981 */ /* 0x000f28000c1e1900 */
[----:B------:R-:W5:Y:S04]  /*0310*/  LDG.E R28, desc[UR6][R10.64+0xc] ;  /* 0x00000c060a1c7981 */ /* 0x000f68000c1e1900 */
[----:B------:R-:W5:Y:S01]  /*0320*/  LDG.E R25, desc[UR6][R12.64+0xc] ;  /* 0x00000c060c197981 */ /* 0x000f62000c1e1900 */
[----:B--2---:R-:W-:-:S03]  /*0330*/  FADD R19, R16, -R17 ;  /* 0x8000001110137221 */ /* 0x004fc60000000000 */
[----:B------:R-:W2:Y:S01]  /*0340*/  LDG.E R16, desc[UR6][R12.64+-0x4] ;  /* 0xfffffc060c107981 */ /* 0x000ea2000c1e1900 */
[----:B------:R-:W-:-:S03]  /*0350*/  FFMA R22, R19, R19, R22 ;  /* 0x0000001313167223 */ /* 0x000fc60000000016 */
[----:B------:R-:W2:Y:S01]  /*0360*/  LDG.E R17, desc[UR6][R10.64+-0x4] ;  /* 0xfffffc060a117981 */ /* 0x000ea2000c1e1900 */
[----:B---3--:R-:W-:-:S03]  /*0370*/  FADD R23, R18, -R23 ;  /* 0x8000001712177221 */ /* 0x008fc60000000000 */
[----:B------:R-:W3:Y:S01]  /*0380*/  LDG.E R18, desc[UR6][R12.64] ;  /* 0x000000060c127981 */ /* 0x000ee2000c1e1900 */
[----:B------:R-:W-:Y:S01]  /*0390*/  FFMA R23, R23, R23, R22 ;  /* 0x0000001717177223 */ /* 0x000fe20000000016 */
[----:B----4-:R-:W-:Y:S02]  /*03a0*/  FADD R26, R26, -R21 ;  /* 0x800000151a1a7221 */ /* 0x010fe40000000000 */
[----:B------:R-:W3:Y:S04]  /*03b0*/  LDG.E R19, desc[UR6][R10.64] ;  /* 0x000000060a137981 */ /* 0x000ee8000c1e1900 */
[----:B------:R-:W4:Y:S01]  /*03c0*/  LDG.E R21, desc[UR6][R12.64+0x4] ;  /* 0x000004060c157981 */ /* 0x000f22000c1e1900 */
[----:B------:R-:W-:-:S03]  /*03d0*/  FFMA R27, R26, R26, R23 ;  /* 0x0000001a1a1b7223 */ /* 0x000fc60000000017 */
[----:B------:R-:W4:Y:S04]  /*03e0*/  LDG.E R22, desc[UR6][R10.64+0x4] ;  /* 0x000004060a167981 */ /* 0x000f28000c1e1900 */
[----:B------:R0:W4:Y:S04]  /*03f0*/  LDG.E R23, desc[UR6][R12.64+0x8] ;  /* 0x000008060c177981 */ /* 0x000128000c1e1900 */
[----:B------:R-:W4:Y:S01]  /*0400*/  LDG.E R26, desc[UR6][R10.64+0x8] ;  /* 0x000008060a1a7981 */ /* 0x000f22000c1e1900 */
[----:B------:R-:W-:-:S05]  /*0410*/  VIADD R14, R14, 0x8 ;  /* 0x000000080e0e7836 */ /* 0x000fca0000000000 */
[----:B------:R-:W-:Y:S01]  /*0420*/  ISETP.NE.AND P0, PT, R14, RZ, PT ;  /* 0x000000ff0e00720c */ /* 0x000fe20003f05270 */
[----:B-----5:R-:W-:Y:S01]  /*0430*/  FADD R28, R28, -R25 ;  /* 0x800000191c1c7221 */ /* 0x020fe20000000000 */
[----:B0-----:R-:W-:Y:S01]  /*0440*/  IADD3 R12, P1, PT, R12, 0x20, RZ ;  /* 0x000000200c0c7810 */ /* 0x001fe20007f3e0ff */
[----:B------:R-:W-:-:S03]  /*0450*/  VIADD R15, R15, 0x8 ;  /* 0x000000080f0f7836 */ /* 0x000fc60000000000 */
[----:B------:R-:W-:Y:S01]  /*0460*/  IADD3.X R13, PT, PT, RZ, R13, RZ, P1, !PT ;  /* 0x0000000dff0d7210 */ /* 0x000fe20000ffe4ff */
[----:B--2---:R-:W-:-:S04]  /*0470*/  FADD R16, R17, -R16 ;  /* 0x8000001011107221 */ /* 0x004fc80000000000 */
[----:B------:R-:W-:Y:S01]  /*0480*/  FFMA R27, R16, R16, R27 ;  /* 0x00000010101b7223 */ /* 0x000fe2000000001b */
[----:B---3--:R-:W-:-:S04]  /*0490*/  FADD R18, R19, -R18 ;  /* 0x8000001213127221 */ /* 0x008fc80000000000 */
[----:B------:R-:W-:Y:S01]  /*04a0*/  FFMA R27, R18, R18, R27 ;  /* 0x00000012121b7223 */ /* 0x000fe2000000001b */
[----:B----4-:R-:W-:-:S04]  /*04b0*/  FADD R22, R22, -R21 ;  /* 0x8000001516167221 */ /* 0x010fc80000000000 */
[----:B------:R-:W-:Y:S01]  /*04c0*/  FFMA R27, R22, R22, R27 ;  /* 0x00000016161b7223 */ /* 0x000fe2000000001b */
[----:B------:R-:W-:-:S04]  /*04d0*/  FADD R26, R26, -R23 ;  /* 0x800000171a1a7221 */ /* 0x000fc80000000000 */
[----:B------:R-:W-:-:S04]  /*04e0*/  FFMA R27, R26, R26, R27 ;  /* 0x0000001a1a1b7223 */ /* 0x000fc8000000001b */
[----:B------:R-:W-:Y:S01]  /*04f0*/  FFMA R22, R28, R28, R27 ;  /* 0x0000001c1c167223 */ /* 0x000fe2000000001b */
[----:B------:R-:W-:Y:S06]  /*0500*/  @P0 BRA `(.L_x_10) ;  /* 0xfffffffc005c0947 */ /* 0x000fec000383ffff */
[----:B------:R-:W-:-:S07]  /*0510*/  IMAD.MOV.U32 R21, RZ, RZ, R6 ;  /* 0x000000ffff157224 */ /* 0x000fce00078e0006 */
.L_x_9:
[----:B------:R-:W-:-:S13]  /*0520*/  ISETP.NE.AND P0, PT, R4, RZ, PT ;  /* 0x000000ff0400720c */ /* 0x000fda0003f05270 */
[----:B------:R-:W-:Y:S05]  /*0530*/  @!P0 BRA `(.L_x_11) ;  /* 0x0000000400048947 */ /* 0x000fea0003800000 */
[----:B------:R-:W-:Y:S02]  /*0540*/  IADD3 R10, PT, PT, R4, -0x1, RZ ;  /* 0xffffffff040a7810 */ /* 0x000fe40007ffe0ff */
[----:B------:R-:W-:Y:S02]  /*0550*/  ISETP.NE.AND P1, PT, R5, RZ, PT ;  /* 0x000000ff0500720c */ /* 0x000fe40003f25270 */
[----:B------:R-:W-:-:S13]  /*0560*/  ISETP.GE.U32.AND P0, PT, R10, 0x3, PT ;  /* 0x000000030a00780c */ /* 0x000fda0003f06070 */
[----:B------:R-:W-:Y:S05]  /*0570*/  @!P0 BRA `(.L_x_12) ;  /* 0x0000000000708947 */ /* 0x000fea0003800000 */
[----:B------:R-:W0:Y:S01]  /*0580*/  LDC.64 R14, c[0x0][0x380] ;  /* 0x0000e000ff0e7b82 */ /* 0x000e220000000a00 */
[--C-:B------:R-:W-:Y:S01]  /*0590*/  IMAD.IADD R17, R3, 0x1, R21.reuse ;  /* 0x0000000103117824 */ /* 0x100fe200078e0215 */
[C---:B------:R-:W-:Y:S01]  /*05a0*/  IADD3 R16, P0, PT, R20.reuse, R21, RZ ;  /* 0x0000001514107210 */ /* 0x040fe20007f1e0ff */
[----:B------:R-:W-:-:S05]  /*05b0*/  IMAD.IADD R19, R20, 0x1, R21 ;  /* 0x0000000114137824 */ /* 0x000fca00078e0215 */
[----:B------:R-:W1:Y:S08]  /*05c0*/  LDC.64 R12, c[0x0][0x388] ;  /* 0x0000e200ff0c7b82 */ /* 0x000e700000000a00 */
[----:B------:R-:W2:Y:S01]  /*05d0*/  LDC.64 R10, c[0x0][0x388] ;  /* 0x0000e200ff0a7b82 */ /* 0x000ea20000000a00 */
[----:B0-----:R-:W-:Y:S01]  /*05e0*/  IMAD.WIDE R14, R17, 0x4, R14 ;  /* 0x00000004110e7825 */ /* 0x001fe200078e020e */
[----:B------:R-:W-:-:S04]  /*05f0*/  IADD3.X R17, PT, PT, RZ, RZ, RZ, P0, !PT ;  /* 0x000000ffff117210 */ /* 0x000fc800007fe4ff */
[----:B------:R-:W3:Y:S01]  /*0600*/  LDG.E R18, desc[UR6][R14.64+0x4] ;  /* 0x000004060e127981 */ /* 0x000ee2000c1e1900 */
[----:B-1----:R-:W-:-:S03]  /*0610*/  IMAD.WIDE.U32 R12, R19, 0x4, R12 ;  /* 0x00000004130c7825 */ /* 0x002fc600078e000c */
[----:B------:R-:W4:Y:S04]  /*0620*/  LDG.E R23, desc[UR6][R14.64+0x8] ;  /* 0x000008060e177981 */ /* 0x000f28000c1e1900 */
[----:B------:R-:W5:Y:S01]  /*0630*/  LDG.E R25, desc[UR6][R14.64+0xc] ;  /* 0x00000c060e197981 */ /* 0x000f62000c1e1900 */
[----:B--2---:R-:W-:-:S03]  /*0640*/  LEA R10, P0, R16, R10, 0x2 ;  /* 0x0000000a100a7211 */ /* 0x004fc600078010ff */
[----:B------:R-:W2:Y:S01]  /*0650*/  LDG.E R13, desc[UR6][R12.64] ;  /* 0x000000060c0d7981 */ /* 0x000ea2000c1e1900 */
[----:B------:R-:W-:-:S03]  /*0660*/  LEA.HI.X R11, R16, R11, R17, 0x2, P0 ;  /* 0x0000000b100b7211 */ /* 0x000fc600000f1411 */
[----:B------:R-:W2:Y:S04]  /*0670*/  LDG.E R16, desc[UR6][R14.64] ;  /* 0x000000060e107981 */ /* 0x000ea8000c1e1900 */
[----:B------:R-:W3:Y:S04]  /*0680*/  LDG.E R19, desc[UR6][R10.64+0x4] ;  /* 0x000004060a137981 */ /* 0x000ee8000c1e1900 */
[----:B------:R-:W4:Y:S04]  /*0690*/  LDG.E R26, desc[UR6][R10.64+0x8] ;  /* 0x000008060a1a7981 */ /* 0x000f28000c1e1900 */
[----:B------:R-:W5:Y:S01]  /*06a0*/  LDG.E R28, desc[UR6][R10.64+0xc] ;  /* 0x00000c060a1c7981 */ /* 0x000f62000c1e1900 */
[----:B------:R-:W-:-:S02]  /*06b0*/  VIADD R21, R21, 0x4 ;  /* 0x0000000415157836 */ /* 0x000fc40000000000 */
[----:B--2---:R-:W-:-:S04]  /*06c0*/  FADD R17, R16, -R13 ;  /* 0x8000000d10117221 */ /* 0x004fc80000000000 */
[----:B------:R-:W-:Y:S01]  /*06d0*/  FFMA R17, R17, R17, R22 ;  /* 0x0000001111117223 */ /* 0x000fe20000000016 */
[----:B---3--:R-:W-:Y:S01]  /*06e0*/  FADD R18, R18, -R19 ;  /* 0x8000001312127221 */ /* 0x008fe20000000000 */
[----:B----4-:R-:W-:-:S03]  /*06f0*/  FADD R26, R23, -R26 ;  /* 0x8000001a171a7221 */ /* 0x010fc60000000000 */
[----:B------:R-:W-:Y:S01]  /*0700*/  FFMA R17, R18, R18, R17 ;  /* 0x0000001212117223 */ /* 0x000fe20000000011 */
[----:B-----5:R-:W-:-:S03]  /*0710*/  FADD R28, R25, -R28 ;  /* 0x8000001c191c7221 */ /* 0x020fc60000000000 */
[----:B------:R-:W-:-:S04]  /*0720*/  FFMA R17, R26, R26, R17 ;  /* 0x0000001a1a117223 */ /* 0x000fc80000000011 */
[----:B------:R-:W-:-:S07]  /*0730*/  FFMA R22, R28, R28, R17 ;  /* 0x0000001c1c167223 */ /* 0x000fce0000000011 */
.L_x_12:
[----:B------:R-:W-:Y:S05]  /*0740*/  @!P1 BRA `(.L_x_11) ;  /* 0x0000000000809947 */ /* 0x000fea0003800000 */
[----:B------:R-:W-:Y:S01]  /*0750*/  ISETP.NE.AND P0, PT, R5, 0x1, PT ;  /* 0x000000010500780c */ /* 0x000fe20003f05270 */
[----:B------:R-:W0:Y:S01]  /*0760*/  LDC.64 R12, c[0x0][0x388] ;  /* 0x0000e200ff0c7b82 */ /* 0x000e220000000a00 */
[----:B------:R-:W-:-:S07]  /*0770*/  LOP3.LUT P1, RZ, R24, 0x1, RZ, 0xc0, !PT ;  /* 0x0000000118ff7812 */ /* 0x000fce000782c0ff */
[----:B------:R-:W1:Y:S04]  /*0780*/  LDC.64 R14, c[0x0][0x380] ;  /* 0x0000e000ff0e7b82 */ /* 0x000e680000000a00 */
[CC--:B------:R-:W-:Y:S02]  /*0790*/  @P0 IADD3 R23, P2, PT, R20.reuse, R21.reuse, RZ ;  /* 0x0000001514170210 */ /* 0x0c0fe40007f5e0ff */
[----:B------:R-:W-:Y:S02]  /*07a0*/  @P0 IADD3 R25, PT, PT, R20, R21, RZ ;  /* 0x0000001514190210 */ /* 0x000fe40007ffe0ff */
[----:B------:R-:W2:Y:S01]  /*07b0*/  @P0 LDC.64 R10, c[0x0][0x388] ;  /* 0x0000e200ff0a0b82 */ /* 0x000ea20000000a00 */
[----:B------:R-:W-:-:S07]  /*07c0*/  @P0 IMAD.X R24, RZ, RZ, RZ, P2 ;  /* 0x000000ffff180224 */ /* 0x000fce00010e06ff */
[----:B------:R-:W3:Y:S01]  /*07d0*/  LDC.64 R16, c[0x0][0x380] ;  /* 0x0000e000ff107b82 */ /* 0x000ee20000000a00 */
[----:B0-----:R-:W-:-:S06]  /*07e0*/  @P0 IMAD.WIDE.U32 R12, R25, 0x4, R12 ;  /* 0x00000004190c0825 */ /* 0x001fcc00078e000c */
[----:B------:R-:W4:Y:S01]  /*07f0*/  @P0 LDG.E R13, desc[UR6][R12.64] ;  /* 0x000000060c0d0981 */ /* 0x000f22000c1e1900 */
[----:B------:R-:W0:Y:S01]  /*0800*/  LDC.64 R18, c[0x0][0x388] ;  /* 0x0000e200ff127b82 */ /* 0x000e220000000a00 */
[----:B--2---:R-:W-:-:S04]  /*0810*/  @P0 LEA R10, P2, R23, R10, 0x2 ;  /* 0x0000000a170a0211 */ /* 0x004fc800078410ff */
[----:B------:R-:W-:Y:S01]  /*0820*/  @P0 LEA.HI.X R11, R23, R11, R24, 0x2, P2 ;  /* 0x0000000b170b0211 */ /* 0x000fe200010f1418 */
[----:B------:R-:W-:Y:S01]  /*0830*/  @P0 IMAD.IADD R23, R3, 0x1, R21 ;  /* 0x0000000103170824 */ /* 0x000fe200078e0215 */
[----:B------:R-:W-:-:S03]  /*0840*/  @P0 IADD3 R21, PT, PT, R21, 0x2, RZ ;  /* 0x0000000215150810 */ /* 0x000fc60007ffe0ff */
[----:B-1----:R-:W-:Y:S01]  /*0850*/  @P0 IMAD.WIDE R14, R23, 0x4, R14 ;  /* 0x00000004170e0825 */ /* 0x002fe200078e020e */
[----:B------:R-:W2:Y:S03]  /*0860*/  @P0 LDG.E R10, desc[UR6][R10.64+0x4] ;  /* 0x000004060a0a0981 */ /* 0x000ea6000c1e1900 */
[----:B------:R-:W-:Y:S01]  /*0870*/  @P1 IMAD.IADD R23, R20, 0x1, R21 ;  /* 0x0000000114171824 */ /* 0x000fe200078e0215 */
[----:B------:R-:W-:Y:S01]  /*0880*/  @P1 IADD3 R21, PT, PT, R3, R21, RZ ;  /* 0x0000001503151210 */ /* 0x000fe20007ffe0ff */
[----:B------:R-:W4:Y:S02]  /*0890*/  @P0 LDG.E R20, desc[UR6][R14.64] ;  /* 0x000000060e140981 */ /* 0x000f24000c1e1900 */
[----:B0-----:R-:W-:Y:S02]  /*08a0*/  @P1 IMAD.WIDE.U32 R18, R23, 0x4, R18 ;  /* 0x0000000417121825 */ /* 0x001fe400078e0012 */
[----:B------:R-:W2:Y:S02]  /*08b0*/  @P0 LDG.E R23, desc[UR6][R14.64+0x4] ;  /* 0x000004060e170981 */ /* 0x000ea4000c1e1900 */
[----:B---3--:R-:W-:-:S02]  /*08c0*/  @P1 IMAD.WIDE R16, R21, 0x4, R16 ;  /* 0x0000000415101825 */ /* 0x008fc400078e0210 */
[----:B------:R-:W3:Y:S04]  /*08d0*/  @P1 LDG.E R19, desc[UR6][R18.64] ;  /* 0x0000000612131981 */ /* 0x000ee8000c1e1900 */
[----:B------:R-:W3:Y:S01]  /*08e0*/  @P1 LDG.E R16, desc[UR6][R16.64] ;  /* 0x0000000610101981 */ /* 0x000ee2000c1e1900 */
[----:B----4-:R-:W-:Y:S01]  /*08f0*/  @P0 FADD R21, R20, -R13 ;  /* 0x8000000d14150221 */ /* 0x010fe20000000000 */
[----:B--2---:R-:W-:-:S03]  /*0900*/  @P0 FADD R20, R23, -R10 ;  /* 0x8000000a17140221 */ /* 0x004fc60000000000 */
[----:B------:R-:W-:-:S04]  /*0910*/  @P0 FFMA R21, R21, R21, R22 ;  /* 0x0000001515150223 */ /* 0x000fc80000000016 */
[----:B------:R-:W-:Y:S01]  /*0920*/  @P0 FFMA R22, R20, R20, R21 ;  /* 0x0000001414160223 */ /* 0x000fe20000000015 */
[----:B---3--:R-:W-:-:S04]  /*0930*/  @P1 FADD R11, R16, -R19 ;  /* 0x80000013100b1221 */ /* 0x008fc80000000000 */
[----:B------:R-:W-:-:S07]  /*0940*/  @P1 FFMA R22, R11, R11, R22 ;  /* 0x0000000b0b161223 */ /* 0x000fce0000000016 */
.L_x_11:
[----:B------:R-:W0:Y:S01]  /*0950*/  LDCU UR8, c[0x0][0x3a0] ;  /* 0x00007400ff0877ac */ /* 0x000e220008000800 */
[----:B------:R-:W-:Y:S01]  /*0960*/  VIADD R10, R9, 0x1 ;  /* 0x00000001090a7836 */ /* 0x000fe20000000000 */
[----:B------:R-:W-:-:S04]  /*0970*/  FSETP.GEU.AND P0, PT, R22, R7, PT ;  /* 0x000000071600720b */ /* 0x000fc80003f0e000 */
[----:B------:R-:W-:Y:S02]  /*0980*/  FSEL R7, R22, R7, !P0 ;  /* 0x0000000716077208 */ /* 0x000fe40004000000 */
[----:B------:R-:W-:Y:S02]  /*0990*/  SEL R2, R9, R2, !P0 ;  /* 0x0000000209027207 */ /* 0x000fe40004000000 */
[----:B0-----:R-:W-:-:S13]  /*09a0*/  ISETP.NE.AND P1, PT, R10, UR8, PT ;  /* 0x000000080a007c0c */ /* 0x001fda000bf25270 */
[----:B------:R-:W-:Y:S05]  /*09b0*/  @!P1 BRA `(.L_x_7) ;  /* 0x0000000400049947 */ /* 0x000fea0003800000 */
[----:B------:R-:W-:Y:S01]  /*09c0*/  MOV R9, R10 ;  /* 0x0000000a00097202 */ /* 0x000fe20000000f00 */
[----:B------:R-:W-:Y:S06]  /*09d0*/  BRA `(.L_x_13) ;  /* 0xfffffff400f47947 */ /* 0x000fec000383ffff */
.L_x_8:
[----:B------:R-:W-:Y:S01]  /*09e0*/  UISETP.GE.U32.AND UP0, UPT, UR4, 0x4, UPT ;  /* 0x000000040400788c */ /* 0x000fe2000bf06070 */
[----:B------:R-:W-:Y:S01]  /*09f0*/  IMAD.MOV.U32 R3, RZ, RZ, 0x7f7fffff ;  /* 0x7f7fffffff037424 */ /* 0x000fe200078e00ff */
[----:B------:R-:W-:Y:S01]  /*0a00*/  MOV R2, 0xffffffff ;  /* 0xffffffff00027802 */ /* 0x000fe20000000f00 */
[----:B------:R-:W-:Y:S01]  /*0a10*/  IMAD.MOV.U32 R5, RZ, RZ, RZ ;  /* 0x000000ffff057224 */ /* 0x000fe200078e00ff */
[----:B------:R-:W-:-:S05]  /*0a20*/  ULOP3.LUT UR5, UR4, 0x3, URZ, 0xc0, !UPT ;  /* 0x0000000304057892 */ /* 0x000fca000f8ec0ff */
[----:B------:R-:W-:Y:S07]  /*0a30*/  BRA.U !UP0, `(.L_x_14) ;  /* 0x0000000108bc7547 */ /* 0x000fee000b800000 */
[----:B------:R-:W-:Y:S01]  /*0a40*/  ULOP3.LUT UR4, UR4, 0x7ffffffc, URZ, 0xc0, !UPT ;  /* 0x7ffffffc04047892 */ /* 0x000fe2000f8ec0ff */
[----:B------:R-:W-:Y:S01]  /*0a50*/  HFMA2 R4, -RZ, RZ, 0, 0 ;  /* 0x00000000ff047431 */ /* 0x000fe200000001ff */
[----:B------:R-:W-:Y:S01]  /*0a60*/  MOV R3, 0x7f7fffff ;  /* 0x7f7fffff00037802 */ /* 0x000fe20000000f00 */
[----:B------:R-:W-:Y:S01]  /*0a70*/  IMAD.MOV.U32 R2, RZ, RZ, -0x1 ;  /* 0xffffffffff027424 */ /* 0x000fe200078e00ff */
[----:B------:R-:W-:Y:S02]  /*0a80*/  UISETP.GT.AND UP0, UPT, UR4, URZ, UPT ;  /* 0x000000ff0400728c */ /* 0x000fe4000bf04270 */
[----:B------:R-:W-:-:S07]  /*0a90*/  IMAD.U32 R5, RZ, RZ, UR4 ;  /* 0x00000004ff057e24 */ /* 0x000fce000f8e00ff */
[----:B------:R-:W-:Y:S05]  /*0aa0*/  BRA.U !UP0, `(.L_x_15) ;  /* 0x0000000108887547 */ /* 0x000fea000b800000 */
[----:B------:R-:W-:Y:S02]  /*0ab0*/  IADD3 R6, PT, PT, R5, -R4, RZ ;  /* 0x8000000405067210 */ /* 0x000fe40007ffe0ff */
[----:B------:R-:W-:Y:S02]  /*0ac0*/  PLOP3.LUT P0, PT, PT, PT, PT, 0x80, 0x8 ;  /* 0x000000000008781c */ /* 0x000fe40003f0f070 */
[----:B------:R-:W-:-:S13]  /*0ad0*/  ISETP.GT.AND P1, PT, R6, 0xc, PT ;  /* 0x0000000c0600780c */ /* 0x000fda0003f24270 */
[----:B------:R-:W-:Y:S05]  /*0ae0*/  @!P1 BRA `(.L_x_16) ;  /* 0x0000000000449947 */ /* 0x000fea0003800000 */
[----:B------:R-:W-:Y:S01]  /*0af0*/  PLOP3.LUT P0, PT, PT, PT, PT, 0x8, 0x80 ;  /* 0x000000000080781c */ /* 0x000fe20003f0e170 */
[----:B------:R-:W-:-:S12]  /*0b00*/  VIADD R7, R5, 0xfffffff4 ;  /* 0xfffffff405077836 */ /* 0x000fd80000000000 */
.L_x_17:
[----:B------:R-:W-:-:S04]  /*0b10*/  FSETP.GT.AND P2, PT, R3, RZ, PT ;  /* 0x000000ff0300720b */ /* 0x000fc80003f44000 */
[----:B------:R-:W-:Y:S02]  /*0b20*/  FSEL R3, R3, RZ, !P2 ;  /* 0x000000ff03037208 */ /* 0x000fe40005000000 */
[----:B------:R-:W-:Y:S02]  /*0b30*/  SEL R2, R4, R2, P2 ;  /* 0x0000000204027207 */ /* 0x000fe40001000000 */
[----:B------:R-:W-:-:S04]  /*0b40*/  FSETP.GT.AND P3, PT, R3, RZ, PT ;  /* 0x000000ff0300720b */ /* 0x000fc80003f64000 */
[----:B------:R-:W-:-:S04]  /*0b50*/  FSEL R3, R3, RZ, !P3 ;  /* 0x000000ff03037208 */ /* 0x000fc80005800000 */
[----:B------:R-:W-:-:S04]  /*0b60*/  FSETP.GT.AND P4, PT, R3, RZ, PT ;  /* 0x000000ff0300720b */ /* 0x000fc80003f84000 */
[----:B------:R-:W-:Y:S02]  /*0b70*/  FSEL R3, R3, RZ, !P4 ;  /* 0x000000ff03037208 */ /* 0x000fe40006000000 */
[----:B------:R-:W-:Y:S02]  /*0b80*/  @P3 IADD3 R2, PT, PT, R4, 0x4, RZ ;  /* 0x0000000404023810 */ /* 0x000fe40007ffe0ff */
[----:B------:R-:W-:-:S04]  /*0b90*/  FSETP.GT.AND P1, PT, R3, RZ, PT ;  /* 0x000000ff0300720b */ /* 0x000fc80003f24000 */
[----:B------:R-:W-:Y:S01]  /*0ba0*/  FSEL R3, R3, RZ, !P1 ;  /* 0x000000ff03037208 */ /* 0x000fe20004800000 */
[----:B------:R-:W-:-:S08]  /*0bb0*/  @P4 VIADD R2, R4, 0x8 ;  /* 0x0000000804024836 */ /* 0x000fd00000000000 */
[C---:B------:R-:W-:Y:S01]  /*0bc0*/  @P1 IADD3 R2, PT, PT, R4.reuse, 0xc, RZ ;  /* 0x0000000c04021810 */ /* 0x040fe20007ffe0ff */
[----:B------:R-:W-:-:S05]  /*0bd0*/  VIADD R4, R4, 0x10 ;  /* 0x0000001004047836 */ /* 0x000fca0000000000 */
[----:B------:R-:W-:-:S13]  /*0be0*/  ISETP.GE.AND P2, PT, R4, R7, PT ;  /* 0x000000070400720c */ /* 0x000fda0003f46270 */
[----:B------:R-:W-:Y:S05]  /*0bf0*/  @!P2 BRA `(.L_x_17) ;  /* 0xfffffffc00c4a947 */ /* 0x000fea000383ffff */
.L_x_16:
[----:B------:R-:W-:-:S04]  /*0c00*/  IADD3 R6, PT, PT, R5, -R4, RZ ;  /* 0x8000000405067210 */ /* 0x000fc80007ffe0ff */
[----:B------:R-:W-:-:S13]  /*0c10*/  ISETP.GT.AND P1, PT, R6, 0x4, PT ;  /* 0x000000040600780c */ /* 0x000fda0003f24270 */
[----:B------:R-:W-:Y:S05]  /*0c20*/  @!P1 BRA `(.L_x_18) ;  /* 0x0000000000209947 */ /* 0x000fea0003800000 */
[C---:B------:R-:W-:Y:S02]  /*0c30*/  FSETP.GT.AND P1, PT, R3.reuse, RZ, PT ;  /* 0x000000ff0300720b */ /* 0x040fe40003f24000 */
[----:B------:R-:W-:Y:S02]  /*0c40*/  PLOP3.LUT P0, PT, PT, PT, PT, 0x8, 0x80 ;  /* 0x000000000080781c */ /* 0x000fe40003f0e170 */
[----:B------:R-:W-:Y:S02]  /*0c50*/  FSEL R3, R3, RZ, !P1 ;  /* 0x000000ff03037208 */ /* 0x000fe40004800000 */
[----:B------:R-:W-:Y:S02]  /*0c60*/  SEL R2, R4, R2, P1 ;  /* 0x0000000204027207 */ /* 0x000fe40000800000 */
[----:B------:R-:W-:-:S04]  /*0c70*/  FSETP.GT.AND P2, PT, R3, RZ, PT ;  /* 0x000000ff0300720b */ /* 0x000fc80003f44000 */
[----:B------:R-:W-:-:S09]  /*0c80*/  FSEL R3, R3, RZ, !P2 ;  /* 0x000000ff03037208 */ /* 0x000fd20005000000 */
[C---:B------:R-:W-:Y:S01]  /*0c90*/  @P2 VIADD R2, R4.reuse, 0x4 ;  /* 0x0000000404022836 */ /* 0x040fe20000000000 */
[----:B------:R-:W-:-:S07]  /*0ca0*/  IADD3 R4, PT, PT, R4, 0x8, RZ ;  /* 0x0000000804047810 */ /* 0x000fce0007ffe0ff */
.L_x_18:
[----:B------:R-:W-:-:S13]  /*0cb0*/  ISETP.NE.OR P0, PT, R4, R5, P0 ;  /* 0x000000050400720c */ /* 0x000fda0000705670 */
[----:B------:R-:W-:Y:S05]  /*0cc0*/  @!P0 BRA `(.L_x_14) ;  /* 0x0000000000188947 */ /* 0x000fea0003800000 */
.L_x_15:
[----:B------:R-:W-:-:S04]  /*0cd0*/  FSETP.GT.AND P1, PT, R3, RZ, PT ;  /* 0x000000ff0300720b */ /* 0x000fc80003f24000 */
[C---:B------:R-:W-:Y:S01]  /*0ce0*/  SEL R2, R4.reuse, R2, P1 ;  /* 0x0000000204027207 */ /* 0x040fe20000800000 */
[----:B------:R-:W-:Y:S01]  /*0cf0*/  VIADD R4, R4, 0x4 ;  /* 0x0000000404047836 */ /* 0x000fe20000000000 */
[----:B------:R-:W-:-:S04]  /*0d00*/  FSEL R3, R3, RZ, !P1 ;  /* 0x000000ff03037208 */ /* 0x000fc80004800000 */
[----:B------:R-:W-:-:S13]  /*0d10*/  ISETP.NE.AND P0, PT, R4, R5, PT ;  /* 0x000000050400720c */ /* 0x000fda0003f05270 */
[----:B------:R-:W-:Y:S05]  /*0d20*/  @P0 BRA `(.L_x_15) ;  /* 0xfffffffc00e80947 */ /* 0x000fea000383ffff */
.L_x_14:
[----:B------:R-:W-:-:S09]  /*0d30*/  UISETP.NE.AND UP0, UPT, UR5, URZ, UPT ;  /* 0x000000ff0500728c */ /* 0x000fd2000bf05270 */
[----:B------:R-:W-:Y:S05]  /*0d40*/  BRA.U !UP0, `(.L_x_7) ;  /* 0x0000000108207547 */ /* 0x000fea000b800000 */
[----:B------:R-:W-:-:S05]  /*0d50*/  UMOV UR4, URZ ;  /* 0x000000ff00047c82 */ /* 0x000fca0008000000 */
.L_x_19:
[----:B------:R-:W-:Y:S01]  /*0d60*/  UIADD3 UR4, UPT, UPT, UR4, 0x1, URZ ;  /* 0x0000000104047890 */ /* 0x000fe2000fffe0ff */
[----:B------:R-:W-:-:S03]  /*0d70*/  FSETP.GT.AND P0, PT, R3, RZ, PT ;  /* 0x000000ff0300720b */ /* 0x000fc60003f04000 */
[----:B------:R-:W-:Y:S01]  /*0d80*/  UISETP.NE.AND UP0, UPT, UR4, UR5, UPT ;  /* 0x000000050400728c */ /* 0x000fe2000bf05270 */
[----:B------:R-:W-:Y:S02]  /*0d90*/  SEL R2, R5, R2, P0 ;  /* 0x0000000205027207 */ /* 0x000fe40000000000 */
[----:B------:R-:W-:Y:S02]  /*0da0*/  FSEL R3, R3, RZ, !P0 ;  /* 0x000000ff03037208 */ /* 0x000fe40004000000 */
[----:B------:R-:W-:-:S04]  /*0db0*/  IADD3 R5, PT, PT, R5, 0x1, RZ ;  /* 0x0000000105057810 */ /* 0x000fc80007ffe0ff */
[----:B------:R-:W-:Y:S05]  /*0dc0*/  BRA.U UP0, `(.L_x_19) ;  /* 0xfffffffd00e47547 */ /* 0x000fea000b83ffff */
.L_x_7:
[----:B------:R-:W0:Y:S02]  /*0dd0*/  LDC.64 R4, c[0x0][0x390] ;  /* 0x0000e400ff047b82 */ /* 0x000e240000000a00 */
[----:B0-----:R-:W-:-:S05]  /*0de0*/  IMAD.WIDE R4, R0, 0x4, R4 ;  /* 0x0000000400047825 */ /* 0x001fca00078e0204 */
[----:B------:R-:W-:Y:S01]  /*0df0*/  STG.E desc[UR6][R4.64], R2 ;  /* 0x0000000204007986 */ /* 0x000fe2000c101906 */
[----:B------:R-:W-:Y:S05]  /*0e00*/  EXIT ;  /* 0x000000000000794d */ /* 0x000fea0003800000 */
.L_x_20:
        /* <DEDUP_REMOVED lines=15> */
.L_x_22:


//--------------------- .nv.shared.reserved.0     --------------------------
	.section	.nv.shared.reserved.0,"aw",@nobits
	.weak		__nv_reservedSMEM_offset_0_alias
	.size		__nv_reservedSMEM_offset_0_alias, 0, 64
	.other		__nv_reservedSMEM_offset_0_alias,@"STO_CUDA_RESERVED_SHARED STV_DEFAULT"
__nv_reservedSMEM_offset_0_alias:
	.zero		0
	.zero		64


//--------------------- .nv.constant0._Z17compute_centroidsPKfPfPKiPiiii --------------------------
	.section	.nv.constant0._Z17compute_centroidsPKfPfPKiPiiii,"a",@progbits
	.sectionflags	@""
	.align	4
.nv.constant0._Z17compute_centroidsPKfPfPKiPiiii:
	.zero		940


//--------------------- .nv.constant0._Z15assign_clustersPKfPfPiiii --------------------------
	.section	.nv.constant0._Z15assign_clustersPKfPfPiiii,"a",@progbits
	.sectionflags	@""
	.align	4
.nv.constant0._Z15assign_clustersPKfPfPiiii:
	.zero		932


//--------------------- SYMBOLS --------------------------

	.type		.nv.reservedSmem.offset0,@object
	.size		.nv.reservedSmem.offset0,0x4
